	.target	sm_80

	.elftype	@"ET_EXEC"


//--------------------- .note.nv.tkinfo           --------------------------
	.section	.note.nv.tkinfo,"",@"SHT_NOTE"
	.sectionflags	@"SHF_NOTE_NV_TKINFO"
	.tkinfo
        /*0018*/ 	.word	0x00000002
        /*0030*/ 	.string	""
        /*0030*/ 	.string	"ptxas"
        /*0030*/ 	.string	"Cuda compilation tools, release 13.0, V13.0.88"
        /*0030*/ 	.string	"Build cuda_13.0.r13.0/compiler.36424714_0"
        /*0030*/ 	.string	"-v  -suppress-debug-info  -lineinfo  -arch sm_80 "



//--------------------- .note.nv.cuinfo           --------------------------
	.section	.note.nv.cuinfo,"",@"SHT_NOTE"
	.sectionflags	@"SHF_NOTE_NV_CUINFO"
        /*0018*/ 	.short	0x0002
        /*001a*/ 	.short	0x0050
        /*001c*/ 	.short	0x0082
	.zero		2


//--------------------- .nv.info                  --------------------------
	.section	.nv.info,"",@"SHT_CUDA_INFO"
	.align	4


	//----- nvinfo : EIATTR_REGCOUNT
	.align		4
        /*0000*/ 	.byte	0x04, 0x2f
        /*0002*/ 	.short	(.L_1 - .L_0)
	.align		4
.L_0:
        /*0004*/ 	.word	index@(matmul_kernel)
        /*0008*/ 	.word	0x00000048


	//----- nvinfo : EIATTR_FRAME_SIZE
	.align		4
.L_1:
        /*000c*/ 	.byte	0x04, 0x11
        /*000e*/ 	.short	(.L_3 - .L_2)
	.align		4
.L_2:
        /*0010*/ 	.word	index@(matmul_kernel)
        /*0014*/ 	.word	0x00000000


	//----- nvinfo : EIATTR_MIN_STACK_SIZE
	.align		4
.L_3:
        /*0018*/ 	.byte	0x04, 0x12
        /*001a*/ 	.short	(.L_5 - .L_4)
	.align		4
.L_4:
        /*001c*/ 	.word	index@(matmul_kernel)
        /*0020*/ 	.word	0x00000000
.L_5:


//--------------------- .nv.info.matmul_kernel    --------------------------
	.section	.nv.info.matmul_kernel,"",@"SHT_CUDA_INFO"
	.sectionflags	@""
	.align	4


	//----- nvinfo : EIATTR_CUDA_API_VERSION
	.align		4
        /*0000*/ 	.byte	0x04, 0x37
        /*0002*/ 	.short	(.L_7 - .L_6)
.L_6:
        /*0004*/ 	.word	0x00000082


	//----- nvinfo : EIATTR_SW2861232_WAR
	.align		4
.L_7:
        /*0008*/ 	.byte	0x01, 0x35
	.zero		2


	//----- nvinfo : EIATTR_PARAM_CBANK
	.align		4
        /*000c*/ 	.byte	0x04, 0x0a
        /*000e*/ 	.short	(.L_9 - .L_8)
	.align		4
.L_8:
        /*0010*/ 	.word	index@(.nv.constant0.matmul_kernel)
        /*0014*/ 	.short	0x0160
        /*0016*/ 	.short	0x0050


	//----- nvinfo : EIATTR_CBANK_PARAM_SIZE
	.align		4
.L_9:
        /*0018*/ 	.byte	0x03, 0x19
        /*001a*/ 	.short	0x0050


	//----- nvinfo : EIATTR_KPARAM_INFO
	.align		4
        /*001c*/ 	.byte	0x04, 0x17
        /*001e*/ 	.short	(.L_11 - .L_10)
.L_10:
        /*0020*/ 	.word	0x00000000
        /*0024*/ 	.short	0x000d
        /*0026*/ 	.short	0x0048
        /*0028*/ 	.byte	0x00, 0xf4, 0x21, 0x00


	//----- nvinfo : EIATTR_KPARAM_INFO
	.align		4
.L_11:
        /*002c*/ 	.byte	0x04, 0x17
        /*002e*/ 	.short	(.L_13 - .L_12)
.L_12:
        /*0030*/ 	.word	0x00000000
        /*0034*/ 	.short	0x000c
        /*0036*/ 	.short	0x0040
        /*0038*/ 	.byte	0x00, 0xf4, 0x21, 0x00


	//----- nvinfo : EIATTR_KPARAM_INFO
	.align		4
.L_13:
        /*003c*/ 	.byte	0x04, 0x17
        /*003e*/ 	.short	(.L_15 - .L_14)
.L_14:
        /*0040*/ 	.word	0x00000000
        /*0044*/ 	.short	0x000b
        /*0046*/ 	.short	0x0038
        /*0048*/ 	.byte	0x00, 0xf0, 0x11, 0x00


	//----- nvinfo : EIATTR_KPARAM_INFO
	.align		4
.L_15:
        /*004c*/ 	.byte	0x04, 0x17
        /*004e*/ 	.short	(.L_17 - .L_16)
.L_16:
        /*0050*/ 	.word	0x00000000
        /*0054*/ 	.short	0x000a
        /*0056*/ 	.short	0x0034
        /*0058*/ 	.byte	0x00, 0xf0, 0x11, 0x00


	//----- nvinfo : EIATTR_KPARAM_INFO
	.align		4
.L_17:
        /*005c*/ 	.byte	0x04, 0x17
        /*005e*/ 	.short	(.L_19 - .L_18)
.L_18:
        /*0060*/ 	.word	0x00000000
        /*0064*/ 	.short	0x0009
        /*0066*/ 	.short	0x0030
        /*0068*/ 	.byte	0x00, 0xf0, 0x11, 0x00


	//----- nvinfo : EIATTR_KPARAM_INFO
	.align		4
.L_19:
        /*006c*/ 	.byte	0x04, 0x17
        /*006e*/ 	.short	(.L_21 - .L_20)
.L_20:
        /*0070*/ 	.word	0x00000000
        /*0074*/ 	.short	0x0008
        /*0076*/ 	.short	0x002c
        /*0078*/ 	.byte	0x00, 0xf0, 0x11, 0x00


	//----- nvinfo : EIATTR_KPARAM_INFO
	.align		4
.L_21:
        /*007c*/ 	.byte	0x04, 0x17
        /*007e*/ 	.short	(.L_23 - .L_22)
.L_22:
        /*0080*/ 	.word	0x00000000
        /*0084*/ 	.short	0x0007
        /*0086*/ 	.short	0x0028
        /*0088*/ 	.byte	0x00, 0xf0, 0x11, 0x00


	//----- nvinfo : EIATTR_KPARAM_INFO
	.align		4
.L_23:
        /*008c*/ 	.byte	0x04, 0x17
        /*008e*/ 	.short	(.L_25 - .L_24)
.L_24:
        /*0090*/ 	.word	0x00000000
        /*0094*/ 	.short	0x0006
        /*0096*/ 	.short	0x0024
        /*0098*/ 	.byte	0x00, 0xf0, 0x11, 0x00


	//----- nvinfo : EIATTR_KPARAM_INFO
	.align		4
.L_25:
        /*009c*/ 	.byte	0x04, 0x17
        /*009e*/ 	.short	(.L_27 - .L_26)
.L_26:
        /*00a0*/ 	.word	0x00000000
        /*00a4*/ 	.short	0x0005
        /*00a6*/ 	.short	0x0020
        /*00a8*/ 	.byte	0x00, 0xf0, 0x11, 0x00


	//----- nvinfo : EIATTR_KPARAM_INFO
	.align		4
.L_27:
        /*00ac*/ 	.byte	0x04, 0x17
        /*00ae*/ 	.short	(.L_29 - .L_28)
.L_28:
        /*00b0*/ 	.word	0x00000000
        /*00b4*/ 	.short	0x0004
        /*00b6*/ 	.short	0x001c
        /*00b8*/ 	.byte	0x00, 0xf0, 0x11, 0x00


	//----- nvinfo : EIATTR_KPARAM_INFO
	.align		4
.L_29:
        /*00bc*/ 	.byte	0x04, 0x17
        /*00be*/ 	.short	(.L_31 - .L_30)
.L_30:
        /*00c0*/ 	.word	0x00000000
        /*00c4*/ 	.short	0x0003
        /*00c6*/ 	.short	0x0018
        /*00c8*/ 	.byte	0x00, 0xf0, 0x11, 0x00


	//----- nvinfo : EIATTR_KPARAM_INFO
	.align		4
.L_31:
        /*00cc*/ 	.byte	0x04, 0x17
        /*00ce*/ 	.short	(.L_33 - .L_32)
.L_32:
        /*00d0*/ 	.word	0x00000000
        /*00d4*/ 	.short	0x0002
        /*00d6*/ 	.short	0x0010
        /*00d8*/ 	.byte	0x00, 0xf4, 0x21, 0x00


	//----- nvinfo : EIATTR_KPARAM_INFO
	.align		4
.L_33:
        /*00dc*/ 	.byte	0x04, 0x17
        /*00de*/ 	.short	(.L_35 - .L_34)
.L_34:
        /*00e0*/ 	.word	0x00000000
        /*00e4*/ 	.short	0x0001
        /*00e6*/ 	.short	0x0008
        /*00e8*/ 	.byte	0x00, 0xf4, 0x21, 0x00


	//----- nvinfo : EIATTR_KPARAM_INFO
	.align		4
.L_35:
        /*00ec*/ 	.byte	0x04, 0x17
        /*00ee*/ 	.short	(.L_37 - .L_36)
.L_36:
        /*00f0*/ 	.word	0x00000000
        /*00f4*/ 	.short	0x0000
        /*00f6*/ 	.short	0x0000
        /*00f8*/ 	.byte	0x00, 0xf4, 0x21, 0x00


	//----- nvinfo : EIATTR_MAXREG_COUNT
	.align		4
.L_37:
        /*00fc*/ 	.byte	0x03, 0x1b
        /*00fe*/ 	.short	0x00ff


	//----- nvinfo : EIATTR_NUM_BARRIERS
	.align		4
        /*0100*/ 	.byte	0x02, 0x4c
        /*0102*/ 	.byte	0x01
	.zero		1


	//----- nvinfo : EIATTR_MERCURY_ISA_VERSION
	.align		4
        /*0104*/ 	.byte	0x03, 0x5f
        /*0106*/ 	.short	0x0000


	//----- nvinfo : EIATTR_EXIT_INSTR_OFFSETS
	.align		4
        /*0108*/ 	.byte	0x04, 0x1c
        /*010a*/ 	.short	(.L_39 - .L_38)


	//   ....[0]....
.L_38:
        /*010c*/ 	.word	0x00001cf0


	//   ....[1]....
        /*0110*/ 	.word	0x00001d20


	//----- nvinfo : EIATTR_REQNTID
	.align		4
.L_39:
        /*0114*/ 	.byte	0x04, 0x10
        /*0116*/ 	.short	(.L_41 - .L_40)
.L_40:
        /*0118*/ 	.word	0x00000040
        /*011c*/ 	.word	0x00000001
        /*0120*/ 	.word	0x00000001
.L_41:


//--------------------- .nv.callgraph             --------------------------
	.section	.nv.callgraph,"",@"SHT_CUDA_CALLGRAPH"
	.align	4
	.sectionentsize	8
	.align		4
        /*0000*/ 	.word	0x00000000
	.align		4
        /*0004*/ 	.word	0xffffffff
	.align		4
        /*0008*/ 	.word	0x00000000
	.align		4
        /*000c*/ 	.word	0xfffffffe
	.align		4
        /*0010*/ 	.word	0x00000000
	.align		4
        /*0014*/ 	.word	0xfffffffd
	.align		4
        /*0018*/ 	.word	0x00000000
	.align		4
        /*001c*/ 	.word	0xfffffffc


//--------------------- .nv.rel.action            --------------------------
	.section	.nv.rel.action,"",@"SHT_CUDA_RELOCINFO"
	.align	8
	.sectionentsize	8
        /*0000*/ 	.byte	0x73, 0x00, 0x00, 0x00, 0x00, 0x00, 0x00, 0x00, 0x00, 0x00, 0x00, 0x11, 0x25, 0x00, 0x05, 0x36


//--------------------- .nv.constant0.matmul_kernel --------------------------
	.section	.nv.constant0.matmul_kernel,"a",@progbits
	.sectionflags	@""
	.align	4
.nv.constant0.matmul_kernel:
	.zero		432


//--------------------- .text.matmul_kernel       --------------------------
	.section	.text.matmul_kernel,"ax",@progbits
	.sectioninfo	@"SHI_REGISTERS=72"
	.align	128
        .global         matmul_kernel
        .type           matmul_kernel,@function
        .size           matmul_kernel,(.L_x_3 - matmul_kernel)
        .other          matmul_kernel,@"STO_CUDA_ENTRY STV_DEFAULT"
matmul_kernel:
.text.matmul_kernel:
[----:B------:R-:W-:Y:S02]  /*0000*/  IMAD.MOV.U32 R1, RZ, RZ, c[0x0][0x28] ;  /* 0x00000a00ff017624 */ /* 0x000fe400078e00ff */
[----:B------:R-:W-:Y:S01]  /*0010*/  IMAD.MOV.U32 R6, RZ, RZ, 0xf ;  /* 0x0000000fff067424 */ /* 0x000fe200078e00ff */
[----:B------:R-:W0:Y:S01]  /*0020*/  S2R R5, SR_CTAID.X ;  /* 0x0000000000057919 */ /* 0x000e220000002500 */
[----:B------:R-:W-:-:S03]  /*0030*/  ULDC.64 UR6, c[0x0][0x118] ;  /* 0x0000460000067ab9 */ /* 0x000fc60000000a00 */
[----:B------:R-:W-:Y:S01]  /*0040*/  IADD3 R0, R6, c[0x0][0x17c], RZ ;  /* 0x00005f0006007a10 */ /* 0x000fe20007ffe0ff */
[----:B------:R-:W1:Y:S03]  /*0050*/  S2R R54, SR_TID.X ;  /* 0x0000000000367919 */ /* 0x000e660000002100 */
[----:B------:R-:W-:-:S04]  /*0060*/  SHF.R.S32.HI R3, RZ, 0x1f, R0 ;  /* 0x0000001fff037819 */ /* 0x000fc80000011400 */
[----:B------:R-:W-:-:S04]  /*0070*/  LEA.HI R3, R3, R0, RZ, 0x4 ;  /* 0x0000000003037211 */ /* 0x000fc800078f20ff */
[----:B------:R-:W-:-:S05]  /*0080*/  SHF.R.S32.HI R3, RZ, 0x4, R3 ;  /* 0x00000004ff037819 */ /* 0x000fca0000011403 */
[----:B------:R-:W-:Y:S01]  /*0090*/  IMAD.SHL.U32 R4, R3, 0x8, RZ ;  /* 0x0000000803047824 */ /* 0x000fe200078e00ff */
[----:B0-----:R-:W-:-:S04]  /*00a0*/  IABS R10, R5 ;  /* 0x00000005000a7213 */ /* 0x001fc80000000000 */
[-C--:B------:R-:W-:Y:S02]  /*00b0*/  IABS R7, R4.reuse ;  /* 0x0000000400077213 */ /* 0x080fe40000000000 */
[----:B------:R-:W-:Y:S02]  /*00c0*/  IABS R11, R4 ;  /* 0x00000004000b7213 */ /* 0x000fe40000000000 */
[----:B------:R-:W0:Y:S01]  /*00d0*/  I2F.RP R0, R7 ;  /* 0x0000000700007306 */ /* 0x000e220000209400 */
[C---:B-1----:R-:W-:Y:S02]  /*00e0*/  LOP3.LUT R53, R54.reuse, 0xf, RZ, 0xc0, !PT ;  /* 0x0000000f36357812 */ /* 0x042fe400078ec0ff */
[----:B------:R-:W-:Y:S02]  /*00f0*/  SHF.R.U32.HI R50, RZ, 0x4, R54 ;  /* 0x00000004ff327819 */ /* 0x000fe40000011636 */
[----:B------:R-:W-:Y:S02]  /*0100*/  LOP3.LUT R52, R54, 0x20, RZ, 0xc0, !PT ;  /* 0x0000002036347812 */ /* 0x000fe400078ec0ff */
[----:B------:R-:W-:Y:S01]  /*0110*/  SGXT.U32 R50, R50, 0x2 ;  /* 0x000000023232781a */ /* 0x000fe20000000000 */
[----:B0-----:R-:W0:Y:S02]  /*0120*/  MUFU.RCP R0, R0 ;  /* 0x0000000000007308 */ /* 0x001e240000001000 */
[----:B0-----:R-:W-:Y:S01]  /*0130*/  IADD3 R2, R0, 0xffffffe, RZ ;  /* 0x0ffffffe00027810 */ /* 0x001fe20007ffe0ff */
[----:B------:R-:W-:-:S05]  /*0140*/  IMAD.MOV R0, RZ, RZ, -R11 ;  /* 0x000000ffff007224 */ /* 0x000fca00078e0a0b */
[----:B------:R0:W1:Y:S02]  /*0150*/  F2I.FTZ.U32.TRUNC.NTZ R3, R2 ;  /* 0x0000000200037305 */ /* 0x000064000021f000 */
[----:B0-----:R-:W-:Y:S02]  /*0160*/  IMAD.MOV.U32 R2, RZ, RZ, RZ ;  /* 0x000000ffff027224 */ /* 0x001fe400078e00ff */
[----:B-1----:R-:W-:-:S04]  /*0170*/  IMAD.MOV R8, RZ, RZ, -R3 ;  /* 0x000000ffff087224 */ /* 0x002fc800078e0a03 */
[----:B------:R-:W-:Y:S02]  /*0180*/  IMAD R9, R8, R7, RZ ;  /* 0x0000000708097224 */ /* 0x000fe400078e02ff */
[----:B------:R-:W-:Y:S02]  /*0190*/  IMAD.MOV.U32 R8, RZ, RZ, R10 ;  /* 0x000000ffff087224 */ /* 0x000fe400078e000a */
[----:B------:R-:W-:-:S06]  /*01a0*/  IMAD.HI.U32 R3, R3, R9, R2 ;  /* 0x0000000903037227 */ /* 0x000fcc00078e0002 */
[----:B------:R-:W-:-:S04]  /*01b0*/  IMAD.HI.U32 R3, R3, R8, RZ ;  /* 0x0000000803037227 */ /* 0x000fc800078e00ff */
[----:B------:R-:W-:-:S05]  /*01c0*/  IMAD R0, R3, R0, R8 ;  /* 0x0000000003007224 */ /* 0x000fca00078e0208 */
[----:B------:R-:W-:-:S13]  /*01d0*/  ISETP.GT.U32.AND P1, PT, R7, R0, PT ;  /* 0x000000000700720c */ /* 0x000fda0003f24070 */
[----:B------:R-:W-:Y:S01]  /*01e0*/  @!P1 IMAD.IADD R0, R0, 0x1, -R7 ;  /* 0x0000000100009824 */ /* 0x000fe200078e0a07 */
[----:B------:R-:W-:Y:S02]  /*01f0*/  @!P1 IADD3 R3, R3, 0x1, RZ ;  /* 0x0000000103039810 */ /* 0x000fe40007ffe0ff */
[----:B------:R-:W-:Y:S02]  /*0200*/  ISETP.NE.AND P1, PT, R4, RZ, PT ;  /* 0x000000ff0400720c */ /* 0x000fe40003f25270 */
[----:B------:R-:W-:Y:S02]  /*0210*/  ISETP.GE.U32.AND P0, PT, R0, R7, PT ;  /* 0x000000070000720c */ /* 0x000fe40003f06070 */
[----:B------:R-:W-:-:S04]  /*0220*/  LOP3.LUT R0, R5, R4, RZ, 0x3c, !PT ;  /* 0x0000000405007212 */ /* 0x000fc800078e3cff */
[----:B------:R-:W-:Y:S02]  /*0230*/  ISETP.GE.AND P2, PT, R0, RZ, PT ;  /* 0x000000ff0000720c */ /* 0x000fe40003f46270 */
[----:B------:R-:W-:-:S05]  /*0240*/  IADD3 R0, R6, c[0x0][0x178], RZ ;  /* 0x00005e0006007a10 */ /* 0x000fca0007ffe0ff */
[----:B------:R-:W-:-:S05]  /*0250*/  @P0 IADD3 R3, R3, 0x1, RZ ;  /* 0x0000000103030810 */ /* 0x000fca0007ffe0ff */
[----:B------:R-:W-:Y:S01]  /*0260*/  IMAD.MOV.U32 R2, RZ, RZ, R3 ;  /* 0x000000ffff027224 */ /* 0x000fe200078e0003 */
[----:B------:R-:W-:-:S03]  /*0270*/  SHF.R.S32.HI R3, RZ, 0x1f, R0 ;  /* 0x0000001fff037819 */ /* 0x000fc60000011400 */
[----:B------:R-:W-:Y:S01]  /*0280*/  @!P2 IMAD.MOV R2, RZ, RZ, -R2 ;  /* 0x000000ffff02a224 */ /* 0x000fe200078e0a02 */
[----:B------:R-:W-:Y:S02]  /*0290*/  @!P1 LOP3.LUT R2, RZ, R4, RZ, 0x33, !PT ;  /* 0x00000004ff029212 */ /* 0x000fe400078e33ff */
[----:B------:R-:W-:-:S03]  /*02a0*/  LEA.HI R3, R3, R0, RZ, 0x4 ;  /* 0x0000000003037211 */ /* 0x000fc600078f20ff */
[----:B------:R-:W-:Y:S02]  /*02b0*/  IMAD.SHL.U32 R6, R2, 0x8, RZ ;  /* 0x0000000802067824 */ /* 0x000fe400078e00ff */
[----:B------:R-:W-:-:S03]  /*02c0*/  IMAD.MOV R2, RZ, RZ, -R2 ;  /* 0x000000ffff027224 */ /* 0x000fc600078e0a02 */
[----:B------:R-:W-:Y:S01]  /*02d0*/  LEA.HI.SX32 R3, R3, -R6, 0x1c ;  /* 0x8000000603037211 */ /* 0x000fe200078fe2ff */
[----:B------:R-:W-:-:S03]  /*02e0*/  IMAD R8, R4, R2, R5 ;  /* 0x0000000204087224 */ /* 0x000fc600078e0205 */
[----:B------:R-:W-:-:S04]  /*02f0*/  IMNMX R11, R3, 0x8, PT ;  /* 0x00000008030b7817 */ /* 0x000fc80003800200 */
[-C--:B------:R-:W-:Y:S02]  /*0300*/  IABS R7, R11.reuse ;  /* 0x0000000b00077213 */ /* 0x080fe40000000000 */
[----:B------:R-:W-:Y:S02]  /*0310*/  IABS R4, R11 ;  /* 0x0000000b00047213 */ /* 0x000fe40000000000 */
[----:B------:R-:W0:Y:S08]  /*0320*/  I2F.RP R0, R7 ;  /* 0x0000000700007306 */ /* 0x000e300000209400 */
[----:B0-----:R-:W0:Y:S02]  /*0330*/  MUFU.RCP R0, R0 ;  /* 0x0000000000007308 */ /* 0x001e240000001000 */
[----:B0-----:R-:W-:Y:S01]  /*0340*/  IADD3 R3, R0, 0xffffffe, RZ ;  /* 0x0ffffffe00037810 */ /* 0x001fe20007ffe0ff */
[----:B------:R-:W-:-:S02]  /*0350*/  IMAD.MOV R0, RZ, RZ, -R4 ;  /* 0x000000ffff007224 */ /* 0x000fc400078e0a04 */
[----:B------:R-:W-:-:S03]  /*0360*/  IMAD.MOV.U32 R4, RZ, RZ, c[0x0][0x180] ;  /* 0x00006000ff047624 */ /* 0x000fc600078e00ff */
[----:B------:R-:W0:Y:S02]  /*0370*/  F2I.FTZ.U32.TRUNC.NTZ R3, R3 ;  /* 0x0000000300037305 */ /* 0x000e24000021f000 */
[----:B------:R-:W-:Y:S01]  /*0380*/  IADD3 R4, R4, 0x1f, RZ ;  /* 0x0000001f04047810 */ /* 0x000fe20007ffe0ff */
[----:B0-----:R-:W-:-:S04]  /*0390*/  IMAD.MOV R9, RZ, RZ, -R3 ;  /* 0x000000ffff097224 */ /* 0x001fc800078e0a03 */
[----:B------:R-:W-:Y:S01]  /*03a0*/  IMAD.MOV.U32 R2, RZ, RZ, R9 ;  /* 0x000000ffff027224 */ /* 0x000fe200078e0009 */
[----:B------:R-:W-:-:S03]  /*03b0*/  IABS R9, R8 ;  /* 0x0000000800097213 */ /* 0x000fc60000000000 */
[----:B------:R-:W-:Y:S02]  /*03c0*/  IMAD R5, R2, R7, RZ ;  /* 0x0000000702057224 */ /* 0x000fe400078e02ff */
[----:B------:R-:W-:-:S04]  /*03d0*/  IMAD.MOV.U32 R2, RZ, RZ, RZ ;  /* 0x000000ffff027224 */ /* 0x000fc800078e00ff */
        /* <DEDUP_REMOVED lines=9> */
[----:B------:R-:W-:-:S07]  /*0470*/  ISETP.GE.AND P2, PT, R0, RZ, PT ;  /* 0x000000ff0000720c */ /* 0x000fce0003f46270 */
[----:B------:R-:W-:Y:S02]  /*0480*/  @P0 IADD3 R2, R2, 0x1, RZ ;  /* 0x0000000102020810 */ /* 0x000fe40007ffe0ff */
[----:B------:R-:W-:-:S04]  /*0490*/  ISETP.GT.AND P0, PT, R4, 0x1f, PT ;  /* 0x0000001f0400780c */ /* 0x000fc80003f04270 */
[----:B------:R-:W-:Y:S01]  /*04a0*/  @!P2 IMAD.MOV R2, RZ, RZ, -R2 ;  /* 0x000000ffff02a224 */ /* 0x000fe200078e0a02 */
[----:B------:R-:W-:-:S05]  /*04b0*/  @!P1 LOP3.LUT R2, RZ, R11, RZ, 0x33, !PT ;  /* 0x0000000bff029212 */ /* 0x000fca00078e33ff */
[----:B------:R-:W-:Y:S02]  /*04c0*/  IMAD.MOV R0, RZ, RZ, -R2 ;  /* 0x000000ffff007224 */ /* 0x000fe400078e0a02 */
[----:B------:R-:W-:Y:S01]  /*04d0*/  IMAD.SHL.U32 R47, R2, 0x10, RZ ;  /* 0x00000010022f7824 */ /* 0x000fe200078e00ff */
[----:B------:R-:W-:Y:S01]  /*04e0*/  @!P0 PRMT R20, RZ, 0x7610, R20 ;  /* 0x00007610ff148816 */ /* 0x000fe20000000014 */
[----:B------:R-:W-:Y:S01]  /*04f0*/  IMAD R0, R11, R0, R8 ;  /* 0x000000000b007224 */ /* 0x000fe200078e0208 */
[----:B------:R-:W-:Y:S01]  /*0500*/  @!P0 PRMT R22, RZ, 0x7610, R22 ;  /* 0x00007610ff168816 */ /* 0x000fe20000000016 */
[----:B------:R-:W-:Y:S01]  /*0510*/  @!P0 IMAD.SHL.U32 R51, R54, 0x2, RZ ;  /* 0x0000000236338824 */ /* 0x000fe200078e00ff */
[----:B------:R-:W-:Y:S01]  /*0520*/  @!P0 PRMT R20, R20, 0x5410, RZ ;  /* 0x0000541014148816 */ /* 0x000fe200000000ff */
[----:B------:R-:W-:Y:S01]  /*0530*/  IMAD.IADD R0, R6, 0x1, R0 ;  /* 0x0000000106007824 */ /* 0x000fe200078e0200 */
[----:B------:R-:W-:Y:S01]  /*0540*/  @!P0 PRMT R22, R22, 0x5410, RZ ;  /* 0x0000541016168816 */ /* 0x000fe200000000ff */
[----:B------:R-:W-:-:S02]  /*0550*/  @!P0 IMAD.SHL.U32 R49, R54, 0x40, RZ ;  /* 0x0000004036318824 */ /* 0x000fc400078e00ff */
[----:B------:R-:W-:Y:S02]  /*0560*/  IMAD R53, R0, 0x10, R53 ;  /* 0x0000001000357824 */ /* 0x000fe400078e0235 */
[----:B------:R-:W-:Y:S01]  /*0570*/  @!P0 IMAD.SHL.U32 R48, R54, 0x8, RZ ;  /* 0x0000000836308824 */ /* 0x000fe200078e00ff */
[----:B------:R-:W-:Y:S05]  /*0580*/  @!P0 BRA `(.L_x_0) ;  /* 0x0000140000008947 */ /* 0x000fea0003800000 */
[----:B------:R-:W-:Y:S01]  /*0590*/  IABS R2, c[0x0][0x17c] ;  /* 0x00005f0000027a13 */ /* 0x000fe20000000000 */
[C---:B------:R-:W-:Y:S01]  /*05a0*/  IMAD.SHL.U32 R51, R54.reuse, 0x2, RZ ;  /* 0x0000000236337824 */ /* 0x040fe200078e00ff */
[----:B------:R-:W-:Y:S01]  /*05b0*/  IABS R3, c[0x0][0x178] ;  /* 0x00005e0000037a13 */ /* 0x000fe20000000000 */
[----:B------:R-:W-:Y:S01]  /*05c0*/  IMAD.SHL.U32 R49, R54, 0x40, RZ ;  /* 0x0000004036317824 */ /* 0x000fe200078e00ff */
[----:B------:R-:W0:Y:S01]  /*05d0*/  I2F.RP R0, R2 ;  /* 0x0000000200007306 */ /* 0x000e220000209400 */
[----:B------:R-:W-:Y:S01]  /*05e0*/  LEA.HI R16, R52, R47, RZ, 0x1b ;  /* 0x0000002f34107211 */ /* 0x000fe200078fd8ff */
[----:B------:R-:W-:Y:S01]  /*05f0*/  IMAD.SHL.U32 R48, R54, 0x8, RZ ;  /* 0x0000000836307824 */ /* 0x000fe200078e00ff */
[----:B------:R-:W-:Y:S01]  /*0600*/  SHF.R.S32.HI R11, RZ, 0x1f, R4 ;  /* 0x0000001fff0b7819 */ /* 0x000fe20000011404 */
[----:B------:R-:W-:Y:S01]  /*0610*/  IMAD R28, R50, c[0x0][0x188], RZ ;  /* 0x00006200321c7a24 */ /* 0x000fe200078e02ff */
[C---:B------:R-:W-:Y:S01]  /*0620*/  IADD3 R5, R16.reuse, 0xe, RZ ;  /* 0x0000000e10057810 */ /* 0x040fe20007ffe0ff */
[----:B------:R-:W-:Y:S01]  /*0630*/  ULDC UR4, c[0x0][0x180] ;  /* 0x0000600000047ab9 */ /* 0x000fe20000000800 */
[----:B------:R-:W-:Y:S01]  /*0640*/  LEA.HI R4, R11, R4, RZ, 0x5 ;  /* 0x000000040b047211 */ /* 0x000fe200078f28ff */
[----:B------:R-:W1:Y:S01]  /*0650*/  I2F.RP R10, R3 ;  /* 0x00000003000a7306 */ /* 0x000e620000209400 */
[----:B------:R-:W-:-:S02]  /*0660*/  IADD3 R20, R16, 0xa, RZ ;  /* 0x0000000a10147810 */ /* 0x000fc40007ffe0ff */
[C---:B------:R-:W-:Y:S02]  /*0670*/  IADD3 R18, R16.reuse, 0x8, RZ ;  /* 0x0000000810127810 */ /* 0x040fe40007ffe0ff */
[----:B------:R-:W-:Y:S02]  /*0680*/  IABS R15, R20 ;  /* 0x00000014000f7213 */ /* 0x000fe40000000000 */
[----:B------:R-:W-:Y:S01]  /*0690*/  IABS R12, R18 ;  /* 0x00000012000c7213 */ /* 0x000fe20000000000 */
[----:B0-----:R-:W0:Y:S01]  /*06a0*/  MUFU.RCP R0, R0 ;  /* 0x0000000000007308 */ /* 0x001e220000001000 */
[C---:B------:R-:W-:Y:S02]  /*06b0*/  IADD3 R22, R16.reuse, 0x6, RZ ;  /* 0x0000000610167810 */ /* 0x040fe40007ffe0ff */
[C---:B------:R-:W-:Y:S02]  /*06c0*/  IADD3 R24, R16.reuse, 0x4, RZ ;  /* 0x0000000410187810 */ /* 0x040fe40007ffe0ff */
[----:B------:R-:W-:-:S02]  /*06d0*/  IADD3 R25, R16, 0x2, RZ ;  /* 0x0000000210197810 */ /* 0x000fc40007ffe0ff */
[----:B------:R-:W-:Y:S01]  /*06e0*/  IABS R19, R24 ;  /* 0x0000001800137213 */ /* 0x000fe20000000000 */
[----:B-1----:R-:W1:Y:S01]  /*06f0*/  MUFU.RCP R10, R10 ;  /* 0x0000000a000a7308 */ /* 0x002e620000001000 */
[----:B------:R-:W-:Y:S02]  /*0700*/  IABS R21, R25 ;  /* 0x0000001900157213 */ /* 0x000fe40000000000 */
[----:B------:R-:W-:Y:S02]  /*0710*/  IABS R23, R16 ;  /* 0x0000001000177213 */ /* 0x000fe40000000000 */
[----:B------:R-:W-:Y:S02]  /*0720*/  ISETP.GE.AND P0, PT, R16, RZ, PT ;  /* 0x000000ff1000720c */ /* 0x000fe40003f06270 */
[----:B------:R-:W-:Y:S02]  /*0730*/  LOP3.LUT R46, R48, 0x30, R51, 0x48, !PT ;  /* 0x00000030302e7812 */ /* 0x000fe400078e4833 */
[----:B0-----:R-:W-:-:S02]  /*0740*/  IADD3 R8, R0, 0xffffffe, RZ ;  /* 0x0ffffffe00087810 */ /* 0x001fc40007ffe0ff */
[----:B------:R-:W-:Y:S02]  /*0750*/  IADD3 R0, R16, 0xc, RZ ;  /* 0x0000000c10007810 */ /* 0x000fe40007ffe0ff */
[----:B------:R0:W2:Y:S01]  /*0760*/  F2I.FTZ.U32.TRUNC.NTZ R9, R8 ;  /* 0x0000000800097305 */ /* 0x0000a2000021f000 */
[----:B------:R-:W-:Y:S02]  /*0770*/  LOP3.LUT R44, R50, 0x4, RZ, 0xfc, !PT ;  /* 0x00000004322c7812 */ /* 0x000fe400078efcff */
[----:B-1----:R-:W-:Y:S02]  /*0780*/  IADD3 R6, R10, 0xffffffe, RZ ;  /* 0x0ffffffe0a067810 */ /* 0x002fe40007ffe0ff */
[----:B------:R-:W-:Y:S02]  /*0790*/  IABS R10, R5 ;  /* 0x00000005000a7213 */ /* 0x000fe40000000000 */
[C---:B------:R-:W-:Y:S01]  /*07a0*/  LOP3.LUT R43, R50.reuse, 0x8, RZ, 0xfc, !PT ;  /* 0x00000008322b7812 */ /* 0x040fe200078efcff */
[----:B------:R-:W1:Y:S01]  /*07b0*/  F2I.FTZ.U32.TRUNC.NTZ R7, R6 ;  /* 0x0000000600077305 */ /* 0x000e62000021f000 */
[----:B0-----:R-:W-:Y:S01]  /*07c0*/  IMAD.MOV.U32 R8, RZ, RZ, RZ ;  /* 0x000000ffff087224 */ /* 0x001fe200078e00ff */
[----:B------:R-:W-:-:S02]  /*07d0*/  LOP3.LUT R42, R50, 0xc, RZ, 0xfc, !PT ;  /* 0x0000000c322a7812 */ /* 0x000fc400078efcff */
[C---:B------:R-:W-:Y:S02]  /*07e0*/  LOP3.LUT R33, R50.reuse, 0x10, RZ, 0xfc, !PT ;  /* 0x0000001032217812 */ /* 0x040fe400078efcff */
[C---:B------:R-:W-:Y:S01]  /*07f0*/  LOP3.LUT R32, R50.reuse, 0x14, RZ, 0xfc, !PT ;  /* 0x0000001432207812 */ /* 0x040fe200078efcff */
[--C-:B--2---:R-:W-:Y:S01]  /*0800*/  IMAD.MOV R13, RZ, RZ, -R9.reuse ;  /* 0x000000ffff0d7224 */ /* 0x104fe200078e0a09 */
[C---:B------:R-:W-:Y:S02]  /*0810*/  LOP3.LUT R31, R50.reuse, 0x18, RZ, 0xfc, !PT ;  /* 0x00000018321f7812 */ /* 0x040fe400078efcff */
[----:B------:R-:W-:Y:S01]  /*0820*/  LOP3.LUT R30, R50, 0x1c, RZ, 0xfc, !PT ;  /* 0x0000001c321e7812 */ /* 0x000fe200078efcff */
[----:B------:R-:W-:Y:S01]  /*0830*/  IMAD R11, R13, R2, RZ ;  /* 0x000000020d0b7224 */ /* 0x000fe200078e02ff */
[----:B------:R-:W-:Y:S02]  /*0840*/  IABS R13, R0 ;  /* 0x00000000000d7213 */ /* 0x000fe40000000000 */
[----:B------:R-:W-:Y:S01]  /*0850*/  LOP3.LUT R29, R54, 0x1f, RZ, 0xc0, !PT ;  /* 0x0000001f361d7812 */ /* 0x000fe200078ec0ff */
[----:B------:R-:W-:Y:S01]  /*0860*/  IMAD.HI.U32 R8, R9, R11, R8 ;  /* 0x0000000b09087227 */ /* 0x000fe200078e0008 */
[----:B------:R-:W-:-:S03]  /*0870*/  SHF.R.S32.HI R4, RZ, 0x5, R4 ;  /* 0x00000005ff047819 */ /* 0x000fc60000011404 */
[----:B------:R-:W-:Y:S02]  /*0880*/  IMAD.MOV.U32 R11, RZ, RZ, R10 ;  /* 0x000000ffff0b7224 */ /* 0x000fe400078e000a */
[----:B-1----:R-:W-:Y:S02]  /*0890*/  IMAD.MOV R10, RZ, RZ, -R7 ;  /* 0x000000ffff0a7224 */ /* 0x002fe400078e0a07 */
[----:B------:R-:W-:-:S04]  /*08a0*/  IMAD.HI.U32 R6, R8, R11, RZ ;  /* 0x0000000b08067227 */ /* 0x000fc800078e00ff */
[----:B------:R-:W-:Y:S02]  /*08b0*/  IMAD R17, R10, R3, RZ ;  /* 0x000000030a117224 */ /* 0x000fe400078e02ff */
[----:B------:R-:W-:Y:S02]  /*08c0*/  IMAD.MOV R10, RZ, RZ, -R6 ;  /* 0x000000ffff0a7224 */ /* 0x000fe400078e0a06 */
[----:B------:R-:W-:Y:S02]  /*08d0*/  IMAD.MOV.U32 R6, RZ, RZ, RZ ;  /* 0x000000ffff067224 */ /* 0x000fe400078e00ff */
[----:B------:R-:W-:-:S04]  /*08e0*/  IMAD.HI.U32 R9, R8, R13, RZ ;  /* 0x0000000d08097227 */ /* 0x000fc800078e00ff */
[----:B------:R-:W-:-:S04]  /*08f0*/  IMAD.HI.U32 R14, R7, R17, R6 ;  /* 0x00000011070e7227 */ /* 0x000fc800078e0006 */
[----:B------:R-:W-:-:S04]  /*0900*/  IMAD.HI.U32 R6, R8, R15, RZ ;  /* 0x0000000f08067227 */ /* 0x000fc800078e00ff */
[----:B------:R-:W-:Y:S01]  /*0910*/  IMAD.MOV.U32 R17, RZ, RZ, R12 ;  /* 0x000000ffff117224 */ /* 0x000fe200078e000c */
[----:B------:R-:W-:Y:S01]  /*0920*/  IABS R12, R22 ;  /* 0x00000016000c7213 */ /* 0x000fe20000000000 */
[----:B------:R-:W-:Y:S02]  /*0930*/  IMAD.MOV R6, RZ, RZ, -R6 ;  /* 0x000000ffff067224 */ /* 0x000fe400078e0a06 */
[----:B------:R-:W-:Y:S02]  /*0940*/  IMAD R7, R2, R10, R11 ;  /* 0x0000000a02077224 */ /* 0x000fe400078e020b */
[----:B------:R-:W-:-:S03]  /*0950*/  IMAD.HI.U32 R10, R8, R17, RZ ;  /* 0x00000011080a7227 */ /* 0x000fc600078e00ff */
[C---:B------:R-:W-:Y:S01]  /*0960*/  ISETP.GT.U32.AND P1, PT, R2.reuse, R7, PT ;  /* 0x000000070200720c */ /* 0x040fe20003f24070 */
[C---:B------:R-:W-:Y:S02]  /*0970*/  IMAD R11, R2.reuse, R6, R15 ;  /* 0x00000006020b7224 */ /* 0x040fe400078e020f */
[----:B------:R-:W-:Y:S02]  /*0980*/  IMAD.MOV.U32 R15, RZ, RZ, R12 ;  /* 0x000000ffff0f7224 */ /* 0x000fe400078e000c */
[----:B------:R-:W-:Y:S01]  /*0990*/  IMAD.MOV R9, RZ, RZ, -R9 ;  /* 0x000000ffff097224 */ /* 0x000fe200078e0a09 */
[----:B------:R-:W-:Y:S01]  /*09a0*/  ISETP.GT.U32.AND P2, PT, R2, R11, PT ;  /* 0x0000000b0200720c */ /* 0x000fe20003f44070 */
[----:B------:R-:W-:Y:S02]  /*09b0*/  IMAD.MOV R10, RZ, RZ, -R10 ;  /* 0x000000ffff0a7224 */ /* 0x000fe400078e0a0a */
[----:B------:R-:W-:-:S04]  /*09c0*/  IMAD.HI.U32 R6, R8, R15, RZ ;  /* 0x0000000f08067227 */ /* 0x000fc800078e00ff */
[C---:B------:R-:W-:Y:S02]  /*09d0*/  IMAD R9, R2.reuse, R9, R13 ;  /* 0x0000000902097224 */ /* 0x040fe400078e020d */
[----:B------:R-:W-:Y:S02]  /*09e0*/  IMAD R13, R2, R10, R17 ;  /* 0x0000000a020d7224 */ /* 0x000fe400078e0211 */
[----:B------:R-:W-:Y:S01]  /*09f0*/  IMAD.HI.U32 R10, R8, R19, RZ ;  /* 0x00000013080a7227 */ /* 0x000fe200078e00ff */
[C---:B------:R-:W-:Y:S02]  /*0a00*/  ISETP.GT.U32.AND P4, PT, R2.reuse, R9, PT ;  /* 0x000000090200720c */ /* 0x040fe40003f84070 */
[----:B------:R-:W-:Y:S01]  /*0a10*/  ISETP.GT.U32.AND P3, PT, R2, R13, PT ;  /* 0x0000000d0200720c */ /* 0x000fe20003f64070 */
[----:B------:R-:W-:Y:S02]  /*0a20*/  IMAD.MOV R6, RZ, RZ, -R6 ;  /* 0x000000ffff067224 */ /* 0x000fe400078e0a06 */
[----:B------:R-:W-:-:S02]  /*0a30*/  IMAD.MOV R10, RZ, RZ, -R10 ;  /* 0x000000ffff0a7224 */ /* 0x000fc400078e0a0a */
[C---:B------:R-:W-:Y:S01]  /*0a40*/  IMAD R15, R2.reuse, R6, R15 ;  /* 0x00000006020f7224 */ /* 0x040fe200078e020f */
[----:B------:R-:W-:Y:S01]  /*0a50*/  IABS R6, R53 ;  /* 0x0000003500067213 */ /* 0x000fe20000000000 */
[C---:B------:R-:W-:Y:S02]  /*0a60*/  IMAD R17, R2.reuse, R10, R19 ;  /* 0x0000000a02117224 */ /* 0x040fe400078e0213 */
[--C-:B------:R-:W-:Y:S01]  /*0a70*/  @!P1 IMAD.IADD R7, R7, 0x1, -R2.reuse ;  /* 0x0000000107079824 */ /* 0x100fe200078e0a02 */
[C---:B------:R-:W-:Y:S01]  /*0a80*/  ISETP.GT.U32.AND P6, PT, R2.reuse, R15, PT ;  /* 0x0000000f0200720c */ /* 0x040fe20003fc4070 */
[--C-:B------:R-:W-:Y:S01]  /*0a90*/  @!P2 IMAD.IADD R11, R11, 0x1, -R2.reuse ;  /* 0x000000010b0ba824 */ /* 0x100fe200078e0a02 */
[C---:B------:R-:W-:Y:S01]  /*0aa0*/  ISETP.GT.U32.AND P1, PT, R2.reuse, R17, PT ;  /* 0x000000110200720c */ /* 0x040fe20003f24070 */
[----:B------:R-:W-:Y:S01]  /*0ab0*/  @!P3 IMAD.IADD R13, R13, 0x1, -R2 ;  /* 0x000000010d0db824 */ /* 0x000fe200078e0a02 */
[----:B------:R-:W-:Y:S01]  /*0ac0*/  ISETP.GT.U32.AND P5, PT, R2, R7, PT ;  /* 0x000000070200720c */ /* 0x000fe20003fa4070 */
[----:B------:R-:W-:Y:S01]  /*0ad0*/  IMAD.HI.U32 R12, R8, R21, RZ ;  /* 0x00000015080c7227 */ /* 0x000fe200078e00ff */
[----:B------:R-:W-:-:S03]  /*0ae0*/  ISETP.GT.U32.AND P3, PT, R2, R11, PT ;  /* 0x0000000b0200720c */ /* 0x000fc60003f64070 */
[----:B------:R-:W-:-:S04]  /*0af0*/  IMAD.HI.U32 R8, R8, R23, RZ ;  /* 0x0000001708087227 */ /* 0x000fc800078e00ff */
[----:B------:R-:W-:Y:S01]  /*0b00*/  @!P4 IMAD.IADD R9, R9, 0x1, -R2 ;  /* 0x000000010909c824 */ /* 0x000fe200078e0a02 */
[C---:B------:R-:W-:Y:S01]  /*0b10*/  ISETP.GT.U32.AND P4, PT, R2.reuse, R13, PT ;  /* 0x0000000d0200720c */ /* 0x040fe20003f84070 */
[----:B------:R-:W-:Y:S02]  /*0b20*/  IMAD.MOV R12, RZ, RZ, -R12 ;  /* 0x000000ffff0c7224 */ /* 0x000fe400078e0a0c */
[----:B------:R-:W-:Y:S01]  /*0b30*/  @!P6 IMAD.IADD R15, R15, 0x1, -R2 ;  /* 0x000000010f0fe824 */ /* 0x000fe200078e0a02 */
[C---:B------:R-:W-:Y:S01]  /*0b40*/  ISETP.GT.U32.AND P2, PT, R2.reuse, R9, PT ;  /* 0x000000090200720c */ /* 0x040fe20003f44070 */
[----:B------:R-:W-:Y:S02]  /*0b50*/  IMAD.MOV R8, RZ, RZ, -R8 ;  /* 0x000000ffff087224 */ /* 0x000fe400078e0a08 */
[C---:B------:R-:W-:Y:S01]  /*0b60*/  IMAD R19, R2.reuse, R12, R21 ;  /* 0x0000000c02137224 */ /* 0x040fe200078e0215 */
[----:B------:R-:W-:Y:S01]  /*0b70*/  LOP3.LUT R12, R51, 0x7e, RZ, 0xc0, !PT ;  /* 0x0000007e330c7812 */ /* 0x000fe200078ec0ff */
[----:B------:R-:W-:Y:S01]  /*0b80*/  @!P1 IMAD.IADD R17, R17, 0x1, -R2 ;  /* 0x0000000111119824 */ /* 0x000fe200078e0a02 */
[C---:B------:R-:W-:Y:S01]  /*0b90*/  ISETP.GT.U32.AND P1, PT, R2.reuse, R15, PT ;  /* 0x0000000f0200720c */ /* 0x040fe20003f24070 */
[C---:B------:R-:W-:Y:S01]  /*0ba0*/  IMAD R21, R2.reuse, R8, R23 ;  /* 0x0000000802157224 */ /* 0x040fe200078e0217 */
[----:B------:R-:W-:Y:S01]  /*0bb0*/  ISETP.GT.U32.AND P6, PT, R2, R19, PT ;  /* 0x000000130200720c */ /* 0x000fe20003fc4070 */
[----:B------:R-:W-:Y:S01]  /*0bc0*/  IMAD.HI.U32 R14, R14, R6, RZ ;  /* 0x000000060e0e7227 */ /* 0x000fe200078e00ff */
[----:B------:R-:W-:-:S03]  /*0bd0*/  LOP3.LUT R23, R49, 0x1c0, RZ, 0xc0, !PT ;  /* 0x000001c031177812 */ /* 0x000fc600078ec0ff */
[----:B------:R-:W-:Y:S01]  /*0be0*/  @!P3 IMAD.IADD R11, R11, 0x1, -R2 ;  /* 0x000000010b0bb824 */ /* 0x000fe200078e0a02 */
[----:B------:R-:W-:Y:S01]  /*0bf0*/  ISETP.GT.U32.AND P3, PT, R2, R21, PT ;  /* 0x000000150200720c */ /* 0x000fe20003f64070 */
[----:B------:R-:W-:Y:S02]  /*0c00*/  IMAD.MOV R14, RZ, RZ, -R14 ;  /* 0x000000ffff0e7224 */ /* 0x000fe400078e0a0e */
[--C-:B------:R-:W-:Y:S01]  /*0c10*/  @!P4 IMAD.IADD R13, R13, 0x1, -R2.reuse ;  /* 0x000000010d0dc824 */ /* 0x100fe200078e0a02 */
[----:B------:R-:W-:Y:S01]  /*0c20*/  ISETP.GE.AND P4, PT, R0, RZ, PT ;  /* 0x000000ff0000720c */ /* 0x000fe20003f86270 */
[----:B------:R-:W-:Y:S01]  /*0c30*/  @!P5 IMAD.IADD R7, R7, 0x1, -R2 ;  /* 0x000000010707d824 */ /* 0x000fe200078e0a02 */
[----:B------:R-:W-:Y:S01]  /*0c40*/  ISETP.GE.AND P5, PT, R5, RZ, PT ;  /* 0x000000ff0500720c */ /* 0x000fe20003fa6270 */
[----:B------:R-:W-:Y:S01]  /*0c50*/  IMAD R0, R3, R14, R6 ;  /* 0x0000000e03007224 */ /* 0x000fe200078e0206 */
[----:B------:R-:W-:Y:S01]  /*0c60*/  SHF.R.S32.HI R6, RZ, 0x2, R54 ;  /* 0x00000002ff067819 */ /* 0x000fe20000011436 */
[----:B------:R-:W-:-:S02]  /*0c70*/  @!P1 IMAD.IADD R15, R15, 0x1, -R2 ;  /* 0x000000010f0f9824 */ /* 0x000fc400078e0a02 */
[--C-:B------:R-:W-:Y:S01]  /*0c80*/  @!P6 IMAD.IADD R19, R19, 0x1, -R2.reuse ;  /* 0x000000011313e824 */ /* 0x100fe200078e0a02 */
[----:B------:R-:W-:Y:S01]  /*0c90*/  ISETP.GT.U32.AND P1, PT, R3, R0, PT ;  /* 0x000000000300720c */ /* 0x000fe20003f24070 */
[--C-:B------:R-:W-:Y:S01]  /*0ca0*/  @!P3 IMAD.IADD R21, R21, 0x1, -R2.reuse ;  /* 0x000000011515b824 */ /* 0x100fe200078e0a02 */
[----:B------:R-:W-:Y:S01]  /*0cb0*/  SGXT R6, R6, 0x1 ;  /* 0x000000010606781a */ /* 0x000fe20000000200 */
[--C-:B------:R-:W-:Y:S01]  /*0cc0*/  @!P2 IMAD.IADD R9, R9, 0x1, -R2.reuse ;  /* 0x000000010909a824 */ /* 0x100fe200078e0a02 */
[----:B------:R-:W-:Y:S01]  /*0cd0*/  ISETP.GT.U32.AND P2, PT, R2, R17, PT ;  /* 0x000000110200720c */ /* 0x000fe20003f44070 */
[----:B------:R-:W-:Y:S01]  /*0ce0*/  IMAD.SHL.U32 R5, R54, 0x20, RZ ;  /* 0x0000002036057824 */ /* 0x000fe200078e00ff */
[C---:B------:R-:W-:Y:S01]  /*0cf0*/  ISETP.GT.U32.AND P3, PT, R2.reuse, R21, PT ;  /* 0x000000150200720c */ /* 0x040fe20003f64070 */
[----:B------:R-:W-:Y:S01]  /*0d00*/  @!P5 IMAD.MOV R7, RZ, RZ, -R7 ;  /* 0x000000ffff07d224 */ /* 0x000fe200078e0a07 */
[----:B------:R-:W-:Y:S01]  /*0d10*/  ISETP.GT.U32.AND P5, PT, R2, R19, PT ;  /* 0x000000130200720c */ /* 0x000fe20003fa4070 */
[----:B------:R-:W-:Y:S01]  /*0d20*/  @!P4 IMAD.MOV R9, RZ, RZ, -R9 ;  /* 0x000000ffff09c224 */ /* 0x000fe200078e0a09 */
[----:B------:R-:W-:Y:S01]  /*0d30*/  LOP3.LUT R6, R6, 0x90, RZ, 0xc0, !PT ;  /* 0x0000009006067812 */ /* 0x000fe200078ec0ff */
[----:B------:R-:W-:Y:S01]  /*0d40*/  IMAD R23, R52, 0x10, R23 ;  /* 0x0000001034177824 */ /* 0x000fe200078e0217 */
[----:B------:R-:W-:Y:S01]  /*0d50*/  ISETP.GE.AND P6, PT, R20, RZ, PT ;  /* 0x000000ff1400720c */ /* 0x000fe20003fc6270 */
[----:B------:R-:W-:Y:S01]  /*0d60*/  @!P1 IMAD.IADD R0, R0, 0x1, -R3 ;  /* 0x0000000100009824 */ /* 0x000fe200078e0a03 */
[----:B------:R-:W-:Y:S01]  /*0d70*/  LOP3.LUT R6, R6, 0x60, R5, 0xf8, !PT ;  /* 0x0000006006067812 */ /* 0x000fe200078ef805 */
[----:B------:R-:W-:Y:S01]  /*0d80*/  IMAD.SHL.U32 R5, R54, 0x10, RZ ;  /* 0x0000001036057824 */ /* 0x000fe200078e00ff */
[----:B------:R-:W-:Y:S01]  /*0d90*/  ISETP.GE.AND P4, PT, R22, RZ, PT ;  /* 0x000000ff1600720c */ /* 0x000fe20003f86270 */
[--C-:B------:R-:W-:Y:S01]  /*0da0*/  @!P2 IMAD.IADD R17, R17, 0x1, -R2.reuse ;  /* 0x000000011111a824 */ /* 0x100fe200078e0a02 */
[----:B------:R-:W-:Y:S01]  /*0db0*/  ISETP.GT.U32.AND P1, PT, R3, R0, PT ;  /* 0x000000000300720c */ /* 0x000fe20003f24070 */
[--C-:B------:R-:W-:Y:S01]  /*0dc0*/  @!P3 IMAD.IADD R21, R21, 0x1, -R2.reuse ;  /* 0x000000011515b824 */ /* 0x100fe200078e0a02 */
[----:B------:R-:W-:Y:S01]  /*0dd0*/  ISETP.GE.AND P2, PT, R18, RZ, PT ;  /* 0x000000ff1200720c */ /* 0x000fe20003f46270 */
[----:B------:R-:W-:Y:S01]  /*0de0*/  @!P5 IMAD.IADD R19, R19, 0x1, -R2 ;  /* 0x000000011313d824 */ /* 0x000fe200078e0a02 */
[----:B------:R-:W-:Y:S01]  /*0df0*/  ISETP.GE.AND P5, PT, R24, RZ, PT ;  /* 0x000000ff1800720c */ /* 0x000fe20003fa6270 */
[----:B------:R-:W-:Y:S01]  /*0e00*/  @!P0 IMAD.MOV R21, RZ, RZ, -R21 ;  /* 0x000000ffff158224 */ /* 0x000fe200078e0a15 */
[----:B------:R-:W-:Y:S01]  /*0e10*/  ISETP.GE.AND P3, PT, R25, RZ, PT ;  /* 0x000000ff1900720c */ /* 0x000fe20003f66270 */
[----:B------:R-:W-:Y:S01]  /*0e20*/  @!P6 IMAD.MOV R11, RZ, RZ, -R11 ;  /* 0x000000ffff0be224 */ /* 0x000fe200078e0a0b */
[----:B------:R-:W-:Y:S01]  /*0e30*/  LOP3.LUT R5, R5, 0x100, RZ, 0xc0, !PT ;  /* 0x0000010005057812 */ /* 0x000fe200078ec0ff */
[----:B------:R-:W-:Y:S01]  /*0e40*/  IMAD.MOV.U32 R14, RZ, RZ, c[0x0][0x188] ;  /* 0x00006200ff0e7624 */ /* 0x000fe200078e00ff */
[----:B------:R-:W-:Y:S01]  /*0e50*/  LOP3.LUT R6, R6, 0x10, R51, 0x78, !PT ;  /* 0x0000001006067812 */ /* 0x000fe200078e7833 */
[----:B------:R-:W-:Y:S01]  /*0e60*/  @!P4 IMAD.MOV R15, RZ, RZ, -R15 ;  /* 0x000000ffff0fc224 */ /* 0x000fe200078e0a0f */
[----:B------:R-:W-:Y:S01]  /*0e70*/  LOP3.LUT R2, RZ, c[0x0][0x17c], RZ, 0x33, !PT ;  /* 0x00005f00ff027a12 */ /* 0x000fe200078e33ff */
[----:B------:R-:W-:Y:S01]  /*0e80*/  @!P1 IMAD.IADD R0, R0, 0x1, -R3 ;  /* 0x0000000100009824 */ /* 0x000fe200078e0a03 */
[----:B------:R-:W-:Y:S01]  /*0e90*/  ISETP.NE.AND P1, PT, RZ, c[0x0][0x17c], PT ;  /* 0x00005f00ff007a0c */ /* 0x000fe20003f25270 */
[----:B------:R-:W-:Y:S01]  /*0ea0*/  IMAD.IADD R45, R5, 0x1, R6 ;  /* 0x00000001052d7824 */ /* 0x000fe200078e0206 */
[----:B------:R-:W-:Y:S01]  /*0eb0*/  ISETP.NE.AND P0, PT, RZ, c[0x0][0x178], PT ;  /* 0x00005e00ff007a0c */ /* 0x000fe20003f05270 */
[----:B------:R-:W-:Y:S01]  /*0ec0*/  IMAD.MOV.U32 R3, RZ, RZ, R17 ;  /* 0x000000ffff037224 */ /* 0x000fe200078e0011 */
[C---:B------:R-:W-:Y:S01]  /*0ed0*/  SEL R16, R2.reuse, R7, !P1 ;  /* 0x0000000702107207 */ /* 0x040fe20004800000 */
[----:B------:R-:W-:Y:S01]  /*0ee0*/  IMAD.MOV.U32 R5, RZ, RZ, R19 ;  /* 0x000000ffff057224 */ /* 0x000fe200078e0013 */
[C---:B------:R-:W-:Y:S01]  /*0ef0*/  SEL R17, R2.reuse, R9, !P1 ;  /* 0x0000000902117207 */ /* 0x040fe20004800000 */
[----:B------:R-:W-:Y:S01]  /*0f00*/  @!P2 IMAD.MOV R13, RZ, RZ, -R13 ;  /* 0x000000ffff0da224 */ /* 0x000fe200078e0a0d */
[C---:B------:R-:W-:Y:S01]  /*0f10*/  SEL R18, R2.reuse, R11, !P1 ;  /* 0x0000000b02127207 */ /* 0x040fe20004800000 */
[----:B------:R-:W-:Y:S01]  /*0f20*/  @!P5 IMAD.MOV R3, RZ, RZ, -R3 ;  /* 0x000000ffff03d224 */ /* 0x000fe200078e0a03 */
[C---:B------:R-:W-:Y:S01]  /*0f30*/  SEL R24, R2.reuse, R15, !P1 ;  /* 0x0000000f02187207 */ /* 0x040fe20004800000 */
[----:B------:R-:W-:Y:S01]  /*0f40*/  @!P3 IMAD.MOV R5, RZ, RZ, -R5 ;  /* 0x000000ffff05b224 */ /* 0x000fe200078e0a05 */
[C---:B------:R-:W-:Y:S01]  /*0f50*/  SEL R19, R2.reuse, R13, !P1 ;  /* 0x0000000d02137207 */ /* 0x040fe20004800000 */
[----:B------:R-:W-:Y:S01]  /*0f60*/  IMAD.MOV.U32 R34, RZ, RZ, R0 ;  /* 0x000000ffff227224 */ /* 0x000fe200078e0000 */
[----:B------:R-:W-:Y:S01]  /*0f70*/  SEL R25, R2, R3, !P1 ;  /* 0x0000000302197207 */ /* 0x000fe20004800000 */
[----:B------:R-:W-:Y:S01]  /*0f80*/  IMAD R59, R16, c[0x0][0x190], RZ ;  /* 0x00006400103b7a24 */ /* 0x000fe200078e02ff */
[----:B------:R-:W-:Y:S01]  /*0f90*/  SEL R26, R2, R5, !P1 ;  /* 0x00000005021a7207 */ /* 0x000fe20004800000 */
[----:B------:R-:W-:Y:S01]  /*0fa0*/  IMAD R37, R24, c[0x0][0x190], RZ ;  /* 0x0000640018257a24 */ /* 0x000fe200078e02ff */
[----:B------:R-:W-:Y:S01]  /*0fb0*/  SEL R27, R2, R21, !P1 ;  /* 0x00000015021b7207 */ /* 0x000fe20004800000 */
[----:B------:R-:W-:Y:S01]  /*0fc0*/  IMAD R17, R17, c[0x0][0x190], RZ ;  /* 0x0000640011117a24 */ /* 0x000fe200078e02ff */
[----:B------:R-:W-:Y:S01]  /*0fd0*/  ISETP.GE.AND P1, PT, R53, RZ, PT ;  /* 0x000000ff3500720c */ /* 0x000fe20003f26270 */
[----:B------:R-:W-:Y:S01]  /*0fe0*/  IMAD R18, R18, c[0x0][0x190], RZ ;  /* 0x0000640012127a24 */ /* 0x000fe200078e02ff */
[----:B------:R-:W-:Y:S01]  /*0ff0*/  LEA R64, P4, R37, c[0x0][0x168], 0x1 ;  /* 0x00005a0025407a11 */ /* 0x000fe200078808ff */
[----:B------:R-:W-:Y:S01]  /*1000*/  IMAD R19, R19, c[0x0][0x190], RZ ;  /* 0x0000640013137a24 */ /* 0x000fe200078e02ff */
[----:B------:R-:W-:Y:S01]  /*1010*/  CS2R R20, SRZ ;  /* 0x0000000000147805 */ /* 0x000fe2000001ff00 */
[----:B------:R-:W-:Y:S01]  /*1020*/  IMAD R41, R25, c[0x0][0x190], RZ ;  /* 0x0000640019297a24 */ /* 0x000fe200078e02ff */
[----:B------:R-:W-:Y:S01]  /*1030*/  LEA R60, P2, R18, c[0x0][0x168], 0x1 ;  /* 0x00005a00123c7a11 */ /* 0x000fe200078408ff */
[----:B------:R-:W-:Y:S01]  /*1040*/  IMAD R26, R26, c[0x0][0x190], RZ ;  /* 0x000064001a1a7a24 */ /* 0x000fe200078e02ff */
[----:B------:R-:W-:Y:S01]  /*1050*/  LEA R62, P3, R19, c[0x0][0x168], 0x1 ;  /* 0x00005a00133e7a11 */ /* 0x000fe200078608ff */
[----:B------:R-:W-:Y:S01]  /*1060*/  IMAD R67, R27, c[0x0][0x190], RZ ;  /* 0x000064001b437a24 */ /* 0x000fe200078e02ff */
[----:B------:R-:W-:Y:S01]  /*1070*/  LEA R40, P5, R41, c[0x0][0x168], 0x1 ;  /* 0x00005a0029287a11 */ /* 0x000fe200078a08ff */
[----:B------:R-:W-:Y:S01]  /*1080*/  IMAD.MOV.U32 R15, RZ, RZ, c[0x0][0x18c] ;  /* 0x00006300ff0f7624 */ /* 0x000fe200078e00ff */
[----:B------:R-:W-:Y:S01]  /*1090*/  LOP3.LUT R3, R12, 0x10, RZ, 0x3c, !PT ;  /* 0x000000100c037812 */ /* 0x000fe200078e3cff */
[----:B------:R-:W-:Y:S01]  /*10a0*/  @!P1 IMAD.MOV R34, RZ, RZ, -R34 ;  /* 0x000000ffff229224 */ /* 0x000fe200078e0a22 */
[----:B------:R-:W-:Y:S01]  /*10b0*/  @!P0 LOP3.LUT R34, RZ, c[0x0][0x178], RZ, 0x33, !PT ;  /* 0x00005e00ff228a12 */ /* 0x000fe200078e33ff */
[----:B------:R-:W-:Y:S01]  /*10c0*/  IMAD.IADD R46, R46, 0x1, R23 ;  /* 0x000000012e2e7824 */ /* 0x000fe200078e0217 */
[----:B------:R-:W-:Y:S01]  /*10d0*/  LEA R24, P0, R59, c[0x0][0x168], 0x1 ;  /* 0x00005a003b187a11 */ /* 0x000fe200078008ff */
[----:B------:R-:W-:Y:S01]  /*10e0*/  CS2R R22, SRZ ;  /* 0x0000000000167805 */ /* 0x000fe2000001ff00 */
[----:B------:R-:W-:Y:S01]  /*10f0*/  LEA R58, P1, R17, c[0x0][0x168], 0x1 ;  /* 0x00005a00113a7a11 */ /* 0x000fe200078208ff */
[----:B------:R-:W-:Y:S01]  /*1100*/  IMAD R34, R34, c[0x0][0x184], RZ ;  /* 0x0000610022227a24 */ /* 0x000fe200078e02ff */
[----:B------:R-:W-:Y:S01]  /*1110*/  LEA.HI.X.SX32 R59, R59, c[0x0][0x16c], 0x1, P0 ;  /* 0x00005b003b3b7a11 */ /* 0x000fe200000f0eff */
[----:B------:R-:W-:Y:S01]  /*1120*/  IMAD.SHL.U32 R15, R15, 0x20, RZ ;  /* 0x000000200f0f7824 */ /* 0x000fe200078e00ff */
[----:B------:R-:W-:Y:S01]  /*1130*/  LEA R36, P0, R67, c[0x0][0x168], 0x1 ;  /* 0x00005a0043247a11 */ /* 0x000fe200078008ff */
[----:B------:R-:W-:Y:S01]  /*1140*/  IMAD.SHL.U32 R14, R14, 0x20, RZ ;  /* 0x000000200e0e7824 */ /* 0x000fe200078e00ff */
[----:B------:R-:W-:Y:S01]  /*1150*/  LEA R16, P6, R34, c[0x0][0x160], 0x1 ;  /* 0x0000580022107a11 */ /* 0x000fe200078c08ff */
[----:B------:R-:W-:Y:S01]  /*1160*/  IMAD R13, R29, c[0x0][0x18c], RZ ;  /* 0x000063001d0d7a24 */ /* 0x000fe200078e02ff */
[----:B------:R-:W-:Y:S01]  /*1170*/  LOP3.LUT R2, R12, 0x20, RZ, 0x3c, !PT ;  /* 0x000000200c027812 */ /* 0x000fe200078e3cff */
[----:B------:R-:W-:Y:S01]  /*1180*/  IMAD R11, R30, c[0x0][0x188], RZ ;  /* 0x000062001e0b7a24 */ /* 0x000fe200078e02ff */
[----:B------:R-:W-:Y:S01]  /*1190*/  LEA.HI.X.SX32 R35, R34, c[0x0][0x164], 0x1, P6 ;  /* 0x0000590022237a11 */ /* 0x000fe200030f0eff */
[----:B------:R-:W-:Y:S01]  /*11a0*/  IMAD R10, R31, c[0x0][0x188], RZ ;  /* 0x000062001f0a7a24 */ /* 0x000fe200078e02ff */
[----:B------:R-:W-:Y:S01]  /*11b0*/  LEA R38, P6, R26, c[0x0][0x168], 0x1 ;  /* 0x00005a001a267a11 */ /* 0x000fe200078c08ff */
[----:B------:R-:W-:Y:S01]  /*11c0*/  IMAD R9, R32, c[0x0][0x188], RZ ;  /* 0x0000620020097a24 */ /* 0x000fe200078e02ff */
[----:B------:R-:W-:Y:S01]  /*11d0*/  LOP3.LUT R0, R12, 0x30, RZ, 0x3c, !PT ;  /* 0x000000300c007812 */ /* 0x000fe200078e3cff */
[----:B------:R-:W-:Y:S01]  /*11e0*/  IMAD R8, R33, c[0x0][0x188], RZ ;  /* 0x0000620021087a24 */ /* 0x000fe200078e02ff */
[----:B------:R-:W-:Y:S01]  /*11f0*/  LEA.HI.X.SX32 R55, R17, c[0x0][0x16c], 0x1, P1 ;  /* 0x00005b0011377a11 */ /* 0x000fe200008f0eff */
[----:B------:R-:W-:Y:S01]  /*1200*/  IMAD R7, R42, c[0x0][0x188], RZ ;  /* 0x000062002a077a24 */ /* 0x000fe200078e02ff */
[----:B------:R-:W-:Y:S01]  /*1210*/  LEA.HI.X.SX32 R25, R18, c[0x0][0x16c], 0x1, P2 ;  /* 0x00005b0012197a11 */ /* 0x000fe200010f0eff */
[----:B------:R-:W-:Y:S01]  /*1220*/  IMAD R6, R43, c[0x0][0x188], RZ ;  /* 0x000062002b067a24 */ /* 0x000fe200078e02ff */
[----:B------:R-:W-:Y:S01]  /*1230*/  LEA.HI.X.SX32 R57, R19, c[0x0][0x16c], 0x1, P3 ;  /* 0x00005b0013397a11 */ /* 0x000fe200018f0eff */
[----:B------:R-:W-:Y:S01]  /*1240*/  IMAD R5, R44, c[0x0][0x188], RZ ;  /* 0x000062002c057a24 */ /* 0x000fe200078e02ff */
[----:B------:R-:W-:-:S02]  /*1250*/  LEA.HI.X.SX32 R27, R37, c[0x0][0x16c], 0x1, P4 ;  /* 0x00005b00251b7a11 */ /* 0x000fc400020f0eff */
[----:B------:R-:W-:Y:S02]  /*1260*/  LEA.HI.X.SX32 R41, R41, c[0x0][0x16c], 0x1, P5 ;  /* 0x00005b0029297a11 */ /* 0x000fe400028f0eff */
[----:B------:R-:W-:Y:S02]  /*1270*/  LEA.HI.X.SX32 R39, R26, c[0x0][0x16c], 0x1, P6 ;  /* 0x00005b001a277a11 */ /* 0x000fe400030f0eff */
[----:B------:R-:W-:Y:S02]  /*1280*/  LEA.HI.X.SX32 R67, R67, c[0x0][0x16c], 0x1, P0 ;  /* 0x00005b0043437a11 */ /* 0x000fe400000f0eff */
.L_x_1:
[----:B------:R-:W-:Y:S01]  /*1290*/  ISETP.GE.AND P0, PT, R50, UR4, PT ;  /* 0x0000000432007c0c */ /* 0x000fe2000bf06270 */
[----:B------:R-:W-:Y:S01]  /*12a0*/  IMAD.MOV.U32 R34, RZ, RZ, R16 ;  /* 0x000000ffff227224 */ /* 0x000fe200078e0010 */
[----:B------:R-:W-:Y:S02]  /*12b0*/  ISETP.GE.AND P1, PT, R44, UR4, PT ;  /* 0x000000042c007c0c */ /* 0x000fe4000bf26270 */
[----:B------:R-:W-:Y:S01]  /*12c0*/  PRMT R37, RZ, 0x7610, R37 ;  /* 0x00007610ff257816 */ /* 0x000fe20000000025 */
[----:B------:R-:W-:Y:S01]  /*12d0*/  IMAD.WIDE R16, R28, 0x2, R34 ;  /* 0x000000021c107825 */ /* 0x000fe200078e0222 */
[----:B------:R-:W-:-:S02]  /*12e0*/  PRMT R56, RZ, 0x7610, R56 ;  /* 0x00007610ff387816 */ /* 0x000fc40000000038 */
[----:B------:R-:W-:Y:S01]  /*12f0*/  ISETP.GE.AND P2, PT, R43, UR4, PT ;  /* 0x000000042b007c0c */ /* 0x000fe2000bf46270 */
[----:B------:R-:W-:-:S04]  /*1300*/  IMAD.WIDE R18, R5, 0x2, R34 ;  /* 0x0000000205127825 */ /* 0x000fc800078e0222 */
[----:B------:R0:W2:Y:S01]  /*1310*/  @!P0 LDG.E.U16 R37, [R16.64] ;  /* 0x0000000610258981 */ /* 0x0000a2000c1e1500 */
[----:B------:R-:W-:-:S03]  /*1320*/  ISETP.GE.AND P0, PT, R42, UR4, PT ;  /* 0x000000042a007c0c */ /* 0x000fc6000bf06270 */
[----:B------:R1:W3:Y:S01]  /*1330*/  @!P1 LDG.E.U16 R56, [R18.64] ;  /* 0x0000000612389981 */ /* 0x0002e2000c1e1500 */
[----:B------:R-:W-:Y:S01]  /*1340*/  ISETP.GE.AND P1, PT, R33, UR4, PT ;  /* 0x0000000421007c0c */ /* 0x000fe2000bf26270 */
[----:B------:R-:W-:Y:S01]  /*1350*/  IMAD.WIDE R68, R7, 0x2, R34 ;  /* 0x0000000207447825 */ /* 0x000fe200078e0222 */
[----:B------:R-:W-:Y:S02]  /*1360*/  PRMT R26, RZ, 0x7610, R26 ;  /* 0x00007610ff1a7816 */ /* 0x000fe4000000001a */
[----:B------:R-:W-:Y:S01]  /*1370*/  PRMT R63, RZ, 0x7610, R63 ;  /* 0x00007610ff3f7816 */ /* 0x000fe2000000003f */
[----:B0-----:R-:W-:Y:S01]  /*1380*/  IMAD.WIDE R16, R6, 0x2, R34 ;  /* 0x0000000206107825 */ /* 0x001fe200078e0222 */
[----:B------:R-:W-:-:S03]  /*1390*/  PRMT R65, RZ, 0x7610, R65 ;  /* 0x00007610ff417816 */ /* 0x000fc60000000041 */
[----:B------:R0:W4:Y:S01]  /*13a0*/  @!P0 LDG.E.U16 R26, [R68.64] ;  /* 0x00000006441a8981 */ /* 0x000122000c1e1500 */
[----:B------:R-:W-:Y:S01]  /*13b0*/  ISETP.GE.AND P0, PT, R32, UR4, PT ;  /* 0x0000000420007c0c */ /* 0x000fe2000bf06270 */
[----:B-1----:R-:W-:Y:S01]  /*13c0*/  IMAD.WIDE R18, R8, 0x2, R34 ;  /* 0x0000000208127825 */ /* 0x002fe200078e0222 */
[----:B------:R-:W-:Y:S01]  /*13d0*/  PRMT R66, RZ, 0x7610, R66 ;  /* 0x00007610ff427816 */ /* 0x000fe20000000042 */
[----:B------:R1:W5:Y:S04]  /*13e0*/  @!P2 LDG.E.U16 R65, [R16.64] ;  /* 0x000000061041a981 */ /* 0x000368000c1e1500 */
[----:B------:R0:W3:Y:S01]  /*13f0*/  @!P1 LDG.E.U16 R63, [R18.64] ;  /* 0x00000006123f9981 */ /* 0x0000e2000c1e1500 */
[----:B------:R-:W-:Y:S01]  /*1400*/  ISETP.GE.AND P1, PT, R31, UR4, PT ;  /* 0x000000041f007c0c */ /* 0x000fe2000bf26270 */
[----:B-1----:R-:W-:Y:S01]  /*1410*/  IMAD.WIDE R16, R9, 0x2, R34 ;  /* 0x0000000209107825 */ /* 0x002fe200078e0222 */
[----:B------:R-:W-:-:S04]  /*1420*/  PRMT R61, RZ, 0x7610, R61 ;  /* 0x00007610ff3d7816 */ /* 0x000fc8000000003d */
[----:B------:R1:W4:Y:S02]  /*1430*/  @!P0 LDG.E.U16 R66, [R16.64] ;  /* 0x0000000610428981 */ /* 0x000324000c1e1500 */
[----:B-1----:R-:W-:-:S05]  /*1440*/  IMAD.WIDE R16, R10, 0x2, R34 ;  /* 0x000000020a107825 */ /* 0x002fca00078e0222 */
[----:B------:R1:W4:Y:S01]  /*1450*/  @!P1 LDG.E.U16 R61, [R16.64] ;  /* 0x00000006103d9981 */ /* 0x000322000c1e1500 */
[----:B------:R-:W-:Y:S01]  /*1460*/  ISETP.GE.AND P0, PT, R30, UR4, PT ;  /* 0x000000041e007c0c */ /* 0x000fe2000bf06270 */
[----:B0-----:R-:W-:Y:S01]  /*1470*/  IMAD.WIDE R18, R11, 0x2, R34 ;  /* 0x000000020b127825 */ /* 0x001fe200078e0222 */
[----:B------:R-:W-:-:S11]  /*1480*/  PRMT R68, RZ, 0x7610, R68 ;  /* 0x00007610ff447816 */ /* 0x000fd60000000044 */
[----:B------:R0:W4:Y:S04]  /*1490*/  @!P0 LDG.E.U16 R68, [R18.64] ;  /* 0x0000000612448981 */ /* 0x000128000c1e1500 */
[----:B------:R-:W-:Y:S01]  /*14a0*/  BAR.SYNC.DEFER_BLOCKING 0x0 ;  /* 0x0000000000007b1d */ /* 0x000fe20000010000 */
[----:B------:R-:W-:Y:S02]  /*14b0*/  ISETP.GE.AND P0, PT, R29, UR4, PT ;  /* 0x000000041d007c0c */ /* 0x000fe4000bf06270 */
[----:B------:R-:W-:Y:S01]  /*14c0*/  PRMT R69, RZ, 0x7610, R69 ;  /* 0x00007610ff457816 */ /* 0x000fe20000000045 */
[----:B0-----:R-:W-:-:S10]  /*14d0*/  IMAD.WIDE R18, R13, 0x2, R38 ;  /* 0x000000020d127825 */ /* 0x001fd400078e0226 */
[----:B------:R0:W4:Y:S02]  /*14e0*/  @!P0 LDG.E.U16 R69, [R18.64] ;  /* 0x0000000612458981 */ /* 0x000124000c1e1500 */
[----:B0-----:R-:W-:Y:S02]  /*14f0*/  IMAD.WIDE R18, R13, 0x2, R40 ;  /* 0x000000020d127825 */ /* 0x001fe400078e0228 */
[----:B--2---:R0:W-:Y:S02]  /*1500*/  STS.U16 [R12], R37 ;  /* 0x000000250c007388 */ /* 0x0041e40000000400 */
[--C-:B0-----:R-:W-:Y:S01]  /*1510*/  IMAD.MOV.U32 R37, RZ, RZ, R67.reuse ;  /* 0x000000ffff257224 */ /* 0x101fe200078e0043 */
[----:B------:R-:W-:-:S03]  /*1520*/  PRMT R67, RZ, 0x7610, R67 ;  /* 0x00007610ff437816 */ /* 0x000fc60000000043 */
[----:B-1----:R-:W-:-:S05]  /*1530*/  IMAD.WIDE R16, R13, 0x2, R36 ;  /* 0x000000020d107825 */ /* 0x002fca00078e0224 */
[----:B------:R0:W2:Y:S04]  /*1540*/  @!P0 LDG.E.U16 R67, [R16.64] ;  /* 0x0000000610438981 */ /* 0x0000a8000c1e1500 */
[----:B-----5:R1:W-:Y:S01]  /*1550*/  STS.U16 [R12+0x100], R65 ;  /* 0x000100410c007388 */ /* 0x0203e20000000400 */
[----:B0-----:R-:W-:-:S03]  /*1560*/  PRMT R17, RZ, 0x7610, R17 ;  /* 0x00007610ff117816 */ /* 0x001fc60000000011 */
[----:B---3--:R0:W-:Y:S01]  /*1570*/  STS.U16 [R12+0x200], R63 ;  /* 0x0002003f0c007388 */ /* 0x0081e20000000400 */
[--C-:B-1----:R-:W-:Y:S01]  /*1580*/  IMAD.MOV.U32 R65, RZ, RZ, R27.reuse ;  /* 0x000000ffff417224 */ /* 0x102fe200078e001b */
[----:B------:R-:W-:Y:S02]  /*1590*/  PRMT R16, RZ, 0x7610, R16 ;  /* 0x00007610ff107816 */ /* 0x000fe40000000010 */
[----:B------:R1:W3:Y:S01]  /*15a0*/  @!P0 LDG.E.U16 R17, [R18.64] ;  /* 0x0000000612118981 */ /* 0x0002e2000c1e1500 */
[----:B------:R-:W-:Y:S01]  /*15b0*/  PRMT R27, RZ, 0x7610, R27 ;  /* 0x00007610ff1b7816 */ /* 0x000fe2000000001b */
[----:B0-----:R-:W-:Y:S02]  /*15c0*/  IMAD.MOV.U32 R63, RZ, RZ, R57 ;  /* 0x000000ffff3f7224 */ /* 0x001fe400078e0039 */
[----:B-1----:R-:W-:Y:S01]  /*15d0*/  IMAD.WIDE R18, R13, 0x2, R64 ;  /* 0x000000020d127825 */ /* 0x002fe200078e0240 */
[----:B----4-:R0:W-:Y:S04]  /*15e0*/  STS.U16 [R12+0x300], R61 ;  /* 0x0003003d0c007388 */ /* 0x0101e80000000400 */
[----:B------:R1:W-:Y:S04]  /*15f0*/  STS.U16 [R3+0x80], R56 ;  /* 0x0000803803007388 */ /* 0x0003e80000000400 */
[----:B------:R4:W-:Y:S01]  /*1600*/  STS.U16 [R3+0x280], R66 ;  /* 0x0002804203007388 */ /* 0x0009e20000000400 */
[----:B0-----:R-:W-:-:S03]  /*1610*/  IMAD.MOV.U32 R61, RZ, RZ, R25 ;  /* 0x000000ffff3d7224 */ /* 0x001fc600078e0019 */
[----:B------:R0:W5:Y:S01]  /*1620*/  @!P0 LDG.E.U16 R16, [R18.64] ;  /* 0x0000000612108981 */ /* 0x000162000c1e1500 */
[----:B-1----:R-:W-:Y:S01]  /*1630*/  IMAD.WIDE R56, R13, 0x2, R62 ;  /* 0x000000020d387825 */ /* 0x002fe200078e023e */
[----:B----4-:R-:W-:-:S04]  /*1640*/  PRMT R66, RZ, 0x7610, R66 ;  /* 0x00007610ff427816 */ /* 0x010fc80000000042 */
[----:B------:R1:W4:Y:S01]  /*1650*/  @!P0 LDG.E.U16 R27, [R56.64] ;  /* 0x00000006381b8981 */ /* 0x000322000c1e1500 */
[----:B0-----:R-:W-:-:S05]  /*1660*/  IMAD.WIDE R18, R13, 0x2, R60 ;  /* 0x000000020d127825 */ /* 0x001fca00078e023c */
[----:B------:R0:W3:Y:S01]  /*1670*/  @!P0 LDG.E.U16 R66, [R18.64] ;  /* 0x0000000612428981 */ /* 0x0000e2000c1e1500 */
[----:B-1----:R-:W-:Y:S02]  /*1680*/  IMAD.MOV.U32 R56, RZ, RZ, R58 ;  /* 0x000000ffff387224 */ /* 0x002fe400078e003a */
[--C-:B------:R-:W-:Y:S01]  /*1690*/  IMAD.MOV.U32 R57, RZ, RZ, R55.reuse ;  /* 0x000000ffff397224 */ /* 0x100fe200078e0037 */
[----:B------:R-:W-:Y:S01]  /*16a0*/  PRMT R55, RZ, 0x7610, R55 ;  /* 0x00007610ff377816 */ /* 0x000fe20000000037 */
[----:B------:R-:W-:Y:S02]  /*16b0*/  IMAD.MOV.U32 R58, RZ, RZ, R24 ;  /* 0x000000ffff3a7224 */ /* 0x000fe400078e0018 */
[----:B0-----:R-:W-:Y:S01]  /*16c0*/  IMAD.WIDE R18, R13, 0x2, R56 ;  /* 0x000000020d127825 */ /* 0x001fe200078e0238 */
[----:B------:R-:W-:-:S04]  /*16d0*/  PRMT R25, RZ, 0x7610, R25 ;  /* 0x00007610ff197816 */ /* 0x000fc80000000019 */
[----:B------:R0:W5:Y:S02]  /*16e0*/  @!P0 LDG.E.U16 R55, [R18.64] ;  /* 0x0000000612378981 */ /* 0x000164000c1e1500 */
[----:B0-----:R-:W-:-:S05]  /*16f0*/  IMAD.WIDE R18, R13, 0x2, R58 ;  /* 0x000000020d127825 */ /* 0x001fca00078e023a */
[----:B------:R-:W5:Y:S04]  /*1700*/  @!P0 LDG.E.U16 R25, [R18.64] ;  /* 0x0000000612198981 */ /* 0x000f68000c1e1500 */
[----:B------:R-:W-:Y:S04]  /*1710*/  STS.U16 [R3+0x180], R26 ;  /* 0x0001801a03007388 */ /* 0x000fe80000000400 */
[----:B------:R-:W-:Y:S01]  /*1720*/  STS.U16 [R3+0x380], R68 ;  /* 0x0003804403007388 */ /* 0x000fe20000000400 */
[----:B------:R-:W-:-:S04]  /*1730*/  IADD3 R4, R4, -0x1, RZ ;  /* 0xffffffff04047810 */ /* 0x000fc80007ffe0ff */
[----:B------:R-:W-:Y:S01]  /*1740*/  ISETP.NE.U32.AND P0, PT, R4, RZ, PT ;  /* 0x000000ff0400720c */ /* 0x000fe20003f05070 */
[----:B------:R-:W-:Y:S01]  /*1750*/  IMAD.WIDE R58, R15, 0x2, R58 ;  /* 0x000000020f3a7825 */ /* 0x000fe200078e023a */
[----:B------:R-:W-:-:S03]  /*1760*/  UIADD3 UR4, UR4, -0x20, URZ ;  /* 0xffffffe004047890 */ /* 0x000fc6000fffe03f */
[----:B------:R-:W-:-:S04]  /*1770*/  IMAD.WIDE R56, R15, 0x2, R56 ;  /* 0x000000020f387825 */ /* 0x000fc800078e0238 */
[----:B------:R-:W-:-:S04]  /*1780*/  IMAD.WIDE R60, R15, 0x2, R60 ;  /* 0x000000020f3c7825 */ /* 0x000fc800078e023c */
[----:B------:R-:W-:-:S04]  /*1790*/  IMAD.WIDE R62, R15, 0x2, R62 ;  /* 0x000000020f3e7825 */ /* 0x000fc800078e023e */
[----:B------:R-:W-:-:S04]  /*17a0*/  IMAD.WIDE R64, R15, 0x2, R64 ;  /* 0x000000020f407825 */ /* 0x000fc800078e0240 */
[----:B------:R-:W-:-:S04]  /*17b0*/  IMAD.WIDE R36, R15, 0x2, R36 ;  /* 0x000000020f247825 */ /* 0x000fc800078e0224 */
[----:B------:R-:W-:-:S04]  /*17c0*/  IMAD.WIDE R34, R14, 0x2, R34 ;  /* 0x000000020e227825 */ /* 0x000fc800078e0222 */
[----:B------:R-:W-:-:S04]  /*17d0*/  IMAD.WIDE R40, R15, 0x2, R40 ;  /* 0x000000020f287825 */ /* 0x000fc800078e0228 */
[----:B------:R-:W-:Y:S01]  /*17e0*/  IMAD.WIDE R38, R15, 0x2, R38 ;  /* 0x000000020f267825 */ /* 0x000fe200078e0226 */
[----:B--2---:R-:W-:Y:S04]  /*17f0*/  STS.U16 [R12+0x400], R67 ;  /* 0x000400430c007388 */ /* 0x004fe80000000400 */
[----:B----4-:R-:W-:Y:S04]  /*1800*/  STS.U16 [R12+0x600], R27 ;  /* 0x0006001b0c007388 */ /* 0x010fe80000000400 */
[----:B------:R-:W-:Y:S04]  /*1810*/  STS.U16 [R3+0x480], R69 ;  /* 0x0004804503007388 */ /* 0x000fe80000000400 */
[----:B---3--:R-:W-:Y:S04]  /*1820*/  STS.U16 [R3+0x680], R66 ;  /* 0x0006804203007388 */ /* 0x008fe80000000400 */
[----:B------:R-:W-:Y:S04]  /*1830*/  STS.U16 [R2+0x500], R17 ;  /* 0x0005001102007388 */ /* 0x000fe80000000400 */
[----:B-----5:R-:W-:Y:S04]  /*1840*/  STS.U16 [R2+0x700], R55 ;  /* 0x0007003702007388 */ /* 0x020fe80000000400 */
[----:B------:R-:W-:Y:S04]  /*1850*/  STS.U16 [R0+0x580], R16 ;  /* 0x0005801000007388 */ /* 0x000fe80000000400 */
[----:B------:R-:W-:Y:S04]  /*1860*/  STS.U16 [R0+0x780], R25 ;  /* 0x0007801900007388 */ /* 0x000fe80000000400 */
[----:B------:R-:W-:Y:S06]  /*1870*/  BAR.SYNC.DEFER_BLOCKING 0x0 ;  /* 0x0000000000007b1d */ /* 0x000fec0000010000 */
[----:B------:R-:W-:Y:S04]  /*1880*/  LDSM.16.MT88.4 R24, [R45] ;  /* 0x000000002d18783b */ /* 0x000fe80000004200 */
[----:B------:R-:W0:Y:S02]  /*1890*/  LDSM.16.M88.4 R16, [R46+0x400] ;  /* 0x000400002e10783b */ /* 0x000e240000000200 */
[----:B0-----:R-:W-:Y:S02]  /*18a0*/  HMMA.16816.F32 R20, R24, R16, R20 ;  /* 0x000000101814723c */ /* 0x001fe40000001814 */
[----:B------:R-:W0:Y:S01]  /*18b0*/  LDSM.16.MT88.4 R24, [R45+0x200] ;  /* 0x000200002d18783b */ /* 0x000e220000004200 */
[----:B------:R-:W-:-:S02]  /*18c0*/  IMAD.MOV.U32 R55, RZ, RZ, R57 ;  /* 0x000000ffff377224 */ /* 0x000fc400078e0039 */
[----:B------:R-:W-:Y:S02]  /*18d0*/  IMAD.MOV.U32 R57, RZ, RZ, R63 ;  /* 0x000000ffff397224 */ /* 0x000fe400078e003f */
[----:B------:R-:W-:Y:S02]  /*18e0*/  IMAD.MOV.U32 R67, RZ, RZ, R37 ;  /* 0x000000ffff437224 */ /* 0x000fe400078e0025 */
[----:B------:R-:W-:-:S15]  /*18f0*/  IMAD.MOV.U32 R16, RZ, RZ, R34 ;  /* 0x000000ffff107224 */ /* 0x000fde00078e0022 */
[----:B0-----:R-:W-:Y:S07]  /*1900*/  HMMA.16816.F32 R20, R24, R18, R20 ;  /* 0x000000121814723c */ /* 0x001fee0000001814 */
[----:B------:R-:W-:Y:S02]  /*1910*/  IMAD.MOV.U32 R24, RZ, RZ, R58 ;  /* 0x000000ffff187224 */ /* 0x000fe400078e003a */
[----:B------:R-:W-:Y:S02]  /*1920*/  IMAD.MOV.U32 R58, RZ, RZ, R56 ;  /* 0x000000ffff3a7224 */ /* 0x000fe400078e0038 */
[----:B------:R-:W-:-:S02]  /*1930*/  IMAD.MOV.U32 R25, RZ, RZ, R61 ;  /* 0x000000ffff197224 */ /* 0x000fc400078e003d */
[----:B------:R-:W-:Y:S01]  /*1940*/  IMAD.MOV.U32 R27, RZ, RZ, R65 ;  /* 0x000000ffff1b7224 */ /* 0x000fe200078e0041 */
[----:B------:R-:W-:Y:S05]  /*1950*/  @P0 BRA `(.L_x_1) ;  /* 0xfffff93000000947 */ /* 0x000fea000383ffff */
[----:B------:R-:W-:-:S05]  /*1960*/  NOP ;  /* 0x0000000000007918 */ /* 0x000fca0000000000 */
[----:B------:R-:W-:Y:S02]  /*1970*/  F2FP.PACK_AB R22, R23, R22 ;  /* 0x000000161716723e */ /* 0x000fe400000000ff */
[----:B------:R-:W-:-:S03]  /*1980*/  F2FP.PACK_AB R20, R21, R20 ;  /* 0x000000141514723e */ /* 0x000fc600000000ff */
.L_x_0:
[----:B------:R-:W-:Y:S01]  /*1990*/  BAR.SYNC.DEFER_BLOCKING 0x0 ;  /* 0x0000000000007b1d */ /* 0x000fe20000010000 */
[----:B------:R-:W-:Y:S02]  /*19a0*/  LOP3.LUT R0, R51, 0x3c, RZ, 0xc0, !PT ;  /* 0x0000003c33007812 */ /* 0x000fe400078ec0ff */
[----:B------:R-:W-:Y:S02]  /*19b0*/  SHF.R.S32.HI R2, RZ, 0x3, R54 ;  /* 0x00000003ff027819 */ /* 0x000fe40000011436 */
[----:B------:R-:W-:Y:S01]  /*19c0*/  LOP3.LUT R49, R0, 0x40, R49, 0xf8, !PT ;  /* 0x0000004000317812 */ /* 0x000fe200078ef831 */
[----:B------:R-:W-:Y:S01]  /*19d0*/  IMAD.SHL.U32 R0, R52, 0x2, RZ ;  /* 0x0000000234007824 */ /* 0x000fe200078e00ff */
[----:B------:R-:W-:-:S02]  /*19e0*/  SGXT R2, R2, 0x1 ;  /* 0x000000010202781a */ /* 0x000fc40000000200 */
[----:B------:R-:W-:Y:S02]  /*19f0*/  LEA.HI R49, R52, R49, RZ, 0x1c ;  /* 0x0000003134317211 */ /* 0x000fe400078fe0ff */
[----:B------:R-:W-:Y:S02]  /*1a00*/  LOP3.LUT R3, R2, 0xc0, RZ, 0xc0, !PT ;  /* 0x000000c002037812 */ /* 0x000fe400078ec0ff */
[----:B------:R-:W-:Y:S02]  /*1a10*/  PRMT R8, R20, 0x7632, R8 ;  /* 0x0000763214087816 */ /* 0x000fe40000000008 */
[C---:B------:R-:W-:Y:S02]  /*1a20*/  LOP3.LUT R2, R49.reuse, 0x4, RZ, 0x3c, !PT ;  /* 0x0000000431027812 */ /* 0x040fe400078e3cff */
[----:B------:R-:W-:Y:S02]  /*1a30*/  LOP3.LUT R4, R49, 0x40, RZ, 0x3c, !PT ;  /* 0x0000004031047812 */ /* 0x000fe400078e3cff */
[----:B------:R-:W-:-:S02]  /*1a40*/  PRMT R9, R22, 0x7632, R9 ;  /* 0x0000763216097816 */ /* 0x000fc40000000009 */
[----:B------:R-:W-:Y:S02]  /*1a50*/  LOP3.LUT R5, R49, 0x44, RZ, 0x3c, !PT ;  /* 0x0000004431057812 */ /* 0x000fe400078e3cff */
[----:B------:R-:W-:Y:S01]  /*1a60*/  LOP3.LUT R3, R3, 0x38, R48, 0xf8, !PT ;  /* 0x0000003803037812 */ /* 0x000fe200078ef830 */
[----:B------:R-:W-:Y:S01]  /*1a70*/  STS.U16 [R49], R20 ;  /* 0x0000001431007388 */ /* 0x000fe20000000400 */
[C---:B------:R-:W-:Y:S01]  /*1a80*/  ISETP.GE.AND P0, PT, R53.reuse, c[0x0][0x178], PT ;  /* 0x00005e0035007a0c */ /* 0x040fe20003f06270 */
[----:B------:R-:W-:Y:S01]  /*1a90*/  IMAD R53, R53, c[0x0][0x194], RZ ;  /* 0x0000650035357a24 */ /* 0x000fe200078e02ff */
[----:B------:R-:W-:Y:S01]  /*1aa0*/  LOP3.LUT R3, R3, R0, RZ, 0x3c, !PT ;  /* 0x0000000003037212 */ /* 0x000fe200078e3cff */
[----:B------:R0:W-:Y:S01]  /*1ab0*/  STS.U16 [R2+0x100], R8 ;  /* 0x0001000802007388 */ /* 0x0001e20000000400 */
[----:B------:R-:W-:-:S03]  /*1ac0*/  SHF.R.S32.HI R0, RZ, 0x4, R54 ;  /* 0x00000004ff007819 */ /* 0x000fc60000011436 */
[----:B------:R-:W-:Y:S01]  /*1ad0*/  STS.U16 [R4+0x80], R22 ;  /* 0x0000801604007388 */ /* 0x000fe20000000400 */
[----:B------:R-:W-:-:S03]  /*1ae0*/  SGXT R0, R0, 0x1 ;  /* 0x000000010000781a */ /* 0x000fc60000000200 */
[----:B------:R1:W-:Y:S01]  /*1af0*/  STS.U16 [R5+0x180], R9 ;  /* 0x0001800905007388 */ /* 0x0003e20000000400 */
[----:B------:R-:W-:Y:S02]  /*1b00*/  LOP3.LUT R6, R3, 0x104, R0, 0xf8, !PT ;  /* 0x0000010403067812 */ /* 0x000fe400078ef800 */
[C---:B------:R-:W-:Y:S01]  /*1b10*/  LOP3.LUT R3, R47.reuse, R50, RZ, 0xfc, !PT ;  /* 0x000000322f037212 */ /* 0x040fe200078efcff */
[----:B------:R-:W-:Y:S01]  /*1b20*/  BAR.SYNC.DEFER_BLOCKING 0x0 ;  /* 0x0000000000007b1d */ /* 0x000fe20000010000 */
[----:B------:R-:W-:Y:S02]  /*1b30*/  LOP3.LUT R7, R6, 0x4, RZ, 0x3c, !PT ;  /* 0x0000000406077812 */ /* 0x000fe400078e3cff */
[C-C-:B------:R-:W-:Y:S02]  /*1b40*/  LOP3.LUT R0, R47.reuse, 0xc, R50.reuse, 0xfe, !PT ;  /* 0x0000000c2f007812 */ /* 0x140fe400078efe32 */
[C-C-:B0-----:R-:W-:Y:S02]  /*1b50*/  LOP3.LUT R2, R47.reuse, 0x4, R50.reuse, 0xfe, !PT ;  /* 0x000000042f027812 */ /* 0x141fe400078efe32 */
[----:B------:R-:W-:Y:S01]  /*1b60*/  LOP3.LUT R47, R47, 0x8, R50, 0xfe, !PT ;  /* 0x000000082f2f7812 */ /* 0x000fe200078efe32 */
[----:B-1----:R-:W-:Y:S01]  /*1b70*/  IMAD R9, R0, c[0x0][0x198], RZ ;  /* 0x0000660000097a24 */ /* 0x002fe200078e02ff */
[----:B------:R-:W-:Y:S01]  /*1b80*/  LEA R8, P1, R53, c[0x0][0x170], 0x1 ;  /* 0x00005c0035087a11 */ /* 0x000fe200078208ff */
[C---:B------:R-:W-:Y:S01]  /*1b90*/  IMAD R5, R2.reuse, c[0x0][0x198], RZ ;  /* 0x0000660002057a24 */ /* 0x040fe200078e02ff */
[C---:B------:R-:W-:Y:S01]  /*1ba0*/  ISETP.LT.AND P3, PT, R3.reuse, c[0x0][0x17c], !P0 ;  /* 0x00005f0003007a0c */ /* 0x040fe20004761270 */
[----:B------:R-:W-:Y:S01]  /*1bb0*/  IMAD R3, R3, c[0x0][0x198], RZ ;  /* 0x0000660003037a24 */ /* 0x000fe200078e02ff */
[----:B------:R-:W-:-:S02]  /*1bc0*/  ISETP.LT.AND P2, PT, R2, c[0x0][0x17c], !P0 ;  /* 0x00005f0002007a0c */ /* 0x000fc40004741270 */
[----:B------:R-:W-:Y:S02]  /*1bd0*/  LEA.HI.X.SX32 R10, R53, c[0x0][0x174], 0x1, P1 ;  /* 0x00005d00350a7a11 */ /* 0x000fe400008f0eff */
[----:B------:R-:W-:Y:S02]  /*1be0*/  ISETP.LT.AND P1, PT, R47, c[0x0][0x17c], !P0 ;  /* 0x00005f002f007a0c */ /* 0x000fe40004721270 */
[----:B------:R-:W-:Y:S02]  /*1bf0*/  ISETP.LT.AND P0, PT, R0, c[0x0][0x17c], !P0 ;  /* 0x00005f0000007a0c */ /* 0x000fe40004701270 */
[-C--:B------:R-:W-:Y:S02]  /*1c00*/  LEA R2, P4, R3, R8.reuse, 0x1 ;  /* 0x0000000803027211 */ /* 0x080fe400078808ff */
[----:B------:R-:W-:Y:S01]  /*1c10*/  LEA R4, P6, R5, R8, 0x1 ;  /* 0x0000000805047211 */ /* 0x000fe200078c08ff */
[----:B------:R-:W0:Y:S01]  /*1c20*/  LDS R11, [R6] ;  /* 0x00000000060b7984 */ /* 0x000e220000000800 */
[----:B------:R-:W-:-:S02]  /*1c30*/  LEA.HI.X.SX32 R3, R3, R10, 0x1, P4 ;  /* 0x0000000a03037211 */ /* 0x000fc400020f0eff */
[----:B------:R-:W-:Y:S01]  /*1c40*/  LEA.HI.X.SX32 R5, R5, R10, 0x1, P6 ;  /* 0x0000000a05057211 */ /* 0x000fe200030f0eff */
[----:B------:R1:W2:Y:S02]  /*1c50*/  LDS R13, [R7] ;  /* 0x00000000070d7984 */ /* 0x0002a40000000800 */
[----:B-1----:R-:W-:-:S05]  /*1c60*/  IMAD R7, R47, c[0x0][0x198], RZ ;  /* 0x000066002f077a24 */ /* 0x002fca00078e02ff */
[-C--:B------:R-:W-:Y:S02]  /*1c70*/  LEA R6, P5, R7, R8.reuse, 0x1 ;  /* 0x0000000807067211 */ /* 0x080fe400078a08ff */
[----:B------:R-:W-:Y:S02]  /*1c80*/  LEA R8, P4, R9, R8, 0x1 ;  /* 0x0000000809087211 */ /* 0x000fe400078808ff */
[-C--:B------:R-:W-:Y:S02]  /*1c90*/  LEA.HI.X.SX32 R7, R7, R10.reuse, 0x1, P5 ;  /* 0x0000000a07077211 */ /* 0x080fe400028f0eff */
[----:B------:R-:W-:Y:S02]  /*1ca0*/  LEA.HI.X.SX32 R9, R9, R10, 0x1, P4 ;  /* 0x0000000a09097211 */ /* 0x000fe400020f0eff */
[----:B0-----:R-:W-:Y:S01]  /*1cb0*/  PRMT R0, R11, 0x7632, R0 ;  /* 0x000076320b007816 */ /* 0x001fe20000000000 */
[----:B------:R0:W-:Y:S04]  /*1cc0*/  @P3 STG.E.U16 [R2.64], R11 ;  /* 0x0000000b02003986 */ /* 0x0001e8000c101506 */
[----:B--2---:R0:W-:Y:S04]  /*1cd0*/  @P2 STG.E.U16 [R4.64], R13 ;  /* 0x0000000d04002986 */ /* 0x0041e8000c101506 */
[----:B------:R0:W-:Y:S01]  /*1ce0*/  @P1 STG.E.U16 [R6.64], R0 ;  /* 0x0000000006001986 */ /* 0x0001e2000c101506 */
[----:B------:R-:W-:Y:S05]  /*1cf0*/  @!P0 EXIT ;  /* 0x000000000000894d */ /* 0x000fea0003800000 */
[----:B0-----:R-:W-:-:S05]  /*1d00*/  PRMT R4, R13, 0x7632, R4 ;  /* 0x000076320d047816 */ /* 0x001fca0000000004 */
[----:B------:R-:W-:Y:S01]  /*1d10*/  STG.E.U16 [R8.64], R4 ;  /* 0x0000000408007986 */ /* 0x000fe2000c101506 */
[----:B------:R-:W-:Y:S05]  /*1d20*/  EXIT ;  /* 0x000000000000794d */ /* 0x000fea0003800000 */
.L_x_2:
[----:B------:R-:W-:-:S00]  /*1d30*/  BRA `(.L_x_2) ;  /* 0xfffffff000007947 */ /* 0x000fc0000383ffff */
[----:B------:R-:W-:-:S00]  /*1d40*/  NOP ;  /* 0x0000000000007918 */ /* 0x000fc00000000000 */
        /* <DEDUP_REMOVED lines=11> */
.L_x_3:


//--------------------- .nv.shared.matmul_kernel  --------------------------
	.section	.nv.shared.matmul_kernel,"aw",@nobits
	.sectionflags	@""
	.align	16
